//
// Generated by NVIDIA NVVM Compiler
//
// Compiler Build ID: CL-36424714
// Cuda compilation tools, release 13.0, V13.0.88
// Based on NVVM 20.0.0
//

.version 9.0
.target sm_100
.address_size 64

.func  (.param .b64 func_retval0) __internal_accurate_pow
(
	.param .b64 __internal_accurate_pow_param_0
)
;

.func _Z20nextPermutationBlockPeS_PbieiPii(
	.param .b64 _Z20nextPermutationBlockPeS_PbieiPii_param_0,
	.param .b64 _Z20nextPermutationBlockPeS_PbieiPii_param_1,
	.param .b64 _Z20nextPermutationBlockPeS_PbieiPii_param_2,
	.param .b32 _Z20nextPermutationBlockPeS_PbieiPii_param_3,
	.param .b64 _Z20nextPermutationBlockPeS_PbieiPii_param_4,
	.param .b32 _Z20nextPermutationBlockPeS_PbieiPii_param_5,
	.param .b32 _Z20nextPermutationBlockPeS_PbieiPii_param_6
)
{
	.reg .pred 	%p<14>;
	.reg .b16 	%rs<16>;
	.reg .b32 	%r<60>;
	.reg .b64 	%rd<29>;
	.reg .b64 	%fd<22>;

	ld.param.u64 	%rd12, [_Z20nextPermutationBlockPeS_PbieiPii_param_0];
	ld.param.u64 	%rd13, [_Z20nextPermutationBlockPeS_PbieiPii_param_1];
	ld.param.u64 	%rd14, [_Z20nextPermutationBlockPeS_PbieiPii_param_2];
	ld.param.u32 	%r30, [_Z20nextPermutationBlockPeS_PbieiPii_param_3];
	ld.param.f64 	%fd1, [_Z20nextPermutationBlockPeS_PbieiPii_param_4];
	ld.param.u32 	%r31, [_Z20nextPermutationBlockPeS_PbieiPii_param_5];
	ld.param.u32 	%r32, [_Z20nextPermutationBlockPeS_PbieiPii_param_6];
	cvta.to.global.u64 	%rd1, %rd12;
	cvta.to.local.u64 	%rd2, %rd14;
	setp.eq.s32 	%p1, %r32, %r30;
	@%p1 bra 	$L__BB0_18;
	mul.lo.s32 	%r1, %r32, %r30;
	add.s32 	%r2, %r32, 1;
	and.b32  	%r3, %r30, 3;
	setp.lt.u32 	%p2, %r30, 4;
	mov.b32 	%r50, -1;
	mov.b32 	%r54, 0;
	@%p2 bra 	$L__BB0_12;
	and.b32  	%r54, %r30, 2147483644;
	and.b32  	%r36, %r30, -4;
	neg.s32 	%r48, %r36;
	mul.wide.s32 	%rd15, %r1, 8;
	add.s64 	%rd16, %rd15, %rd1;
	add.s64 	%rd27, %rd16, 16;
	add.s64 	%rd26, %rd2, 1;
	mov.b32 	%r50, -1;
	mov.u32 	%r47, %r1;
$L__BB0_3:
	ld.local.u8 	%rs1, [%rd26+-1];
	setp.ne.s16 	%p3, %rs1, 1;
	@%p3 bra 	$L__BB0_5;
	mov.b16 	%rs2, 0;
	st.local.u8 	[%rd26+-1], %rs2;
	add.s32 	%r50, %r50, 1;
	mul.wide.s32 	%rd17, %r47, 8;
	add.s64 	%rd18, %rd1, %rd17;
	ld.global.f64 	%fd2, [%rd18];
	mul.f64 	%fd3, %fd1, %fd2;
	add.s32 	%r37, %r50, %r31;
	{ // callseq 0, 0
	.param .b64 param0;
	st.param.b64 	[param0], %rd12;
	.param .b64 param1;
	st.param.b64 	[param1], %rd13;
	.param .b64 param2;
	st.param.b64 	[param2], %rd14;
	.param .b32 param3;
	st.param.b32 	[param3], %r30;
	.param .b64 param4;
	st.param.f64 	[param4], %fd3;
	.param .b32 param5;
	st.param.b32 	[param5], %r37;
	.param .b32 param6;
	st.param.b32 	[param6], %r2;
	call.uni 
	_Z20nextPermutationBlockPeS_PbieiPii, 
	(
	param0, 
	param1, 
	param2, 
	param3, 
	param4, 
	param5, 
	param6
	);
	} // callseq 0
	mov.b16 	%rs3, 1;
	st.local.u8 	[%rd26+-1], %rs3;
$L__BB0_5:
	ld.local.u8 	%rs4, [%rd26];
	setp.ne.s16 	%p4, %rs4, 1;
	@%p4 bra 	$L__BB0_7;
	mov.b16 	%rs5, 0;
	st.local.u8 	[%rd26], %rs5;
	add.s32 	%r50, %r50, 1;
	ld.global.f64 	%fd4, [%rd27+-8];
	mul.f64 	%fd5, %fd1, %fd4;
	add.s32 	%r38, %r50, %r31;
	{ // callseq 1, 0
	.param .b64 param0;
	st.param.b64 	[param0], %rd12;
	.param .b64 param1;
	st.param.b64 	[param1], %rd13;
	.param .b64 param2;
	st.param.b64 	[param2], %rd14;
	.param .b32 param3;
	st.param.b32 	[param3], %r30;
	.param .b64 param4;
	st.param.f64 	[param4], %fd5;
	.param .b32 param5;
	st.param.b32 	[param5], %r38;
	.param .b32 param6;
	st.param.b32 	[param6], %r2;
	call.uni 
	_Z20nextPermutationBlockPeS_PbieiPii, 
	(
	param0, 
	param1, 
	param2, 
	param3, 
	param4, 
	param5, 
	param6
	);
	} // callseq 1
	mov.b16 	%rs6, 1;
	st.local.u8 	[%rd26], %rs6;
$L__BB0_7:
	ld.local.u8 	%rs7, [%rd26+1];
	setp.ne.s16 	%p5, %rs7, 1;
	@%p5 bra 	$L__BB0_9;
	mov.b16 	%rs8, 0;
	st.local.u8 	[%rd26+1], %rs8;
	add.s32 	%r50, %r50, 1;
	ld.global.f64 	%fd6, [%rd27];
	mul.f64 	%fd7, %fd1, %fd6;
	add.s32 	%r39, %r50, %r31;
	{ // callseq 2, 0
	.param .b64 param0;
	st.param.b64 	[param0], %rd12;
	.param .b64 param1;
	st.param.b64 	[param1], %rd13;
	.param .b64 param2;
	st.param.b64 	[param2], %rd14;
	.param .b32 param3;
	st.param.b32 	[param3], %r30;
	.param .b64 param4;
	st.param.f64 	[param4], %fd7;
	.param .b32 param5;
	st.param.b32 	[param5], %r39;
	.param .b32 param6;
	st.param.b32 	[param6], %r2;
	call.uni 
	_Z20nextPermutationBlockPeS_PbieiPii, 
	(
	param0, 
	param1, 
	param2, 
	param3, 
	param4, 
	param5, 
	param6
	);
	} // callseq 2
	mov.b16 	%rs9, 1;
	st.local.u8 	[%rd26+1], %rs9;
$L__BB0_9:
	ld.local.u8 	%rs10, [%rd26+2];
	setp.ne.s16 	%p6, %rs10, 1;
	@%p6 bra 	$L__BB0_11;
	mov.b16 	%rs11, 0;
	st.local.u8 	[%rd26+2], %rs11;
	add.s32 	%r50, %r50, 1;
	ld.global.f64 	%fd8, [%rd27+8];
	mul.f64 	%fd9, %fd1, %fd8;
	add.s32 	%r40, %r50, %r31;
	{ // callseq 3, 0
	.param .b64 param0;
	st.param.b64 	[param0], %rd12;
	.param .b64 param1;
	st.param.b64 	[param1], %rd13;
	.param .b64 param2;
	st.param.b64 	[param2], %rd14;
	.param .b32 param3;
	st.param.b32 	[param3], %r30;
	.param .b64 param4;
	st.param.f64 	[param4], %fd9;
	.param .b32 param5;
	st.param.b32 	[param5], %r40;
	.param .b32 param6;
	st.param.b32 	[param6], %r2;
	call.uni 
	_Z20nextPermutationBlockPeS_PbieiPii, 
	(
	param0, 
	param1, 
	param2, 
	param3, 
	param4, 
	param5, 
	param6
	);
	} // callseq 3
	mov.b16 	%rs12, 1;
	st.local.u8 	[%rd26+2], %rs12;
$L__BB0_11:
	add.s32 	%r48, %r48, 4;
	add.s32 	%r47, %r47, 4;
	add.s64 	%rd27, %rd27, 32;
	add.s64 	%rd26, %rd26, 4;
	setp.ne.s32 	%p7, %r48, 0;
	@%p7 bra 	$L__BB0_3;
$L__BB0_12:
	setp.eq.s32 	%p8, %r3, 0;
	@%p8 bra 	$L__BB0_17;
	add.s32 	%r57, %r54, %r1;
	cvt.u64.u32 	%rd19, %r54;
	add.s64 	%rd28, %rd2, %rd19;
	neg.s32 	%r56, %r3;
$L__BB0_14:
	.pragma "nounroll";
	ld.local.u8 	%rs13, [%rd28];
	setp.ne.s16 	%p9, %rs13, 1;
	@%p9 bra 	$L__BB0_16;
	mov.b16 	%rs14, 0;
	st.local.u8 	[%rd28], %rs14;
	add.s32 	%r50, %r50, 1;
	mul.wide.s32 	%rd20, %r57, 8;
	add.s64 	%rd21, %rd1, %rd20;
	ld.global.f64 	%fd10, [%rd21];
	mul.f64 	%fd11, %fd1, %fd10;
	add.s32 	%r41, %r50, %r31;
	{ // callseq 4, 0
	.param .b64 param0;
	st.param.b64 	[param0], %rd12;
	.param .b64 param1;
	st.param.b64 	[param1], %rd13;
	.param .b64 param2;
	st.param.b64 	[param2], %rd14;
	.param .b32 param3;
	st.param.b32 	[param3], %r30;
	.param .b64 param4;
	st.param.f64 	[param4], %fd11;
	.param .b32 param5;
	st.param.b32 	[param5], %r41;
	.param .b32 param6;
	st.param.b32 	[param6], %r2;
	call.uni 
	_Z20nextPermutationBlockPeS_PbieiPii, 
	(
	param0, 
	param1, 
	param2, 
	param3, 
	param4, 
	param5, 
	param6
	);
	} // callseq 4
	mov.b16 	%rs15, 1;
	st.local.u8 	[%rd28], %rs15;
$L__BB0_16:
	add.s32 	%r57, %r57, 1;
	add.s64 	%rd28, %rd28, 1;
	add.s32 	%r56, %r56, 1;
	setp.ne.s32 	%p10, %r56, 0;
	@%p10 bra 	$L__BB0_14;
$L__BB0_17:
	ret;
$L__BB0_18:
	cvta.to.global.u64 	%rd22, %rd13;
	cvt.rn.f64.s32 	%fd12, %r31;
	mov.f64 	%fd13, 0dBFF0000000000000;
	{
	.reg .b32 %temp; 
	mov.b64 	{%temp, %r42}, %fd13;
	}
	{
	.reg .b32 %temp; 
	mov.b64 	{%temp, %r43}, %fd12;
	}
	shr.u32 	%r44, %r43, 20;
	and.b32  	%r45, %r44, 2047;
	add.s32 	%r46, %r45, -1012;
	mov.b64 	%rd23, %fd12;
	shl.b64 	%rd24, %rd23, %r46;
	setp.eq.s64 	%p11, %rd24, -9223372036854775808;
	{ // callseq 5, 0
	.param .b64 param0;
	st.param.f64 	[param0], %fd12;
	.param .b64 retval0;
	call.uni (retval0), 
	__internal_accurate_pow, 
	(
	param0
	);
	ld.param.f64 	%fd14, [retval0];
	} // callseq 5
	setp.lt.s32 	%p12, %r42, 0;
	neg.f64 	%fd16, %fd14;
	selp.f64 	%fd17, %fd16, %fd14, %p11;
	selp.f64 	%fd18, %fd17, %fd14, %p12;
	setp.eq.s32 	%p13, %r31, 0;
	selp.f64 	%fd19, 0d3FF0000000000000, %fd18, %p13;
	ld.global.f64 	%fd20, [%rd22];
	fma.rn.f64 	%fd21, %fd1, %fd19, %fd20;
	st.global.f64 	[%rd22], %fd21;
	bra.uni 	$L__BB0_17;

}
	// .globl	_Z15addPermutationsPeS_Pi
.visible .entry _Z15addPermutationsPeS_Pi(
	.param .u64 .ptr .align 1 _Z15addPermutationsPeS_Pi_param_0,
	.param .u64 .ptr .align 1 _Z15addPermutationsPeS_Pi_param_1,
	.param .u64 .ptr .align 1 _Z15addPermutationsPeS_Pi_param_2
)
{
	.reg .pred 	%p<6>;
	.reg .b32 	%r<18>;
	.reg .b64 	%rd<17>;
	.reg .b64 	%fd<19>;

	ld.param.u64 	%rd9, [_Z15addPermutationsPeS_Pi_param_0];
	ld.param.u64 	%rd10, [_Z15addPermutationsPeS_Pi_param_1];
	ld.param.u64 	%rd11, [_Z15addPermutationsPeS_Pi_param_2];
	cvta.to.global.u64 	%rd1, %rd10;
	cvta.to.global.u64 	%rd2, %rd9;
	cvta.to.global.u64 	%rd12, %rd11;
	ld.global.u32 	%r12, [%rd12];
	mul.lo.s32 	%r1, %r12, %r12;
	mov.b64 	%rd13, 0;
	st.global.u64 	[%rd2], %rd13;
	setp.lt.u32 	%p1, %r1, 2;
	@%p1 bra 	$L__BB1_7;
	add.s32 	%r2, %r1, -1;
	add.s32 	%r14, %r1, -2;
	and.b32  	%r3, %r2, 3;
	setp.lt.u32 	%p2, %r14, 3;
	mov.b32 	%r16, 0;
	mov.f64 	%fd17, 0d0000000000000000;
	@%p2 bra 	$L__BB1_4;
	and.b32  	%r16, %r2, -4;
	neg.s32 	%r15, %r16;
	add.s64 	%rd15, %rd1, 16;
	mov.f64 	%fd17, 0d0000000000000000;
$L__BB1_3:
	ld.global.f64 	%fd8, [%rd15+-16];
	add.f64 	%fd9, %fd8, %fd17;
	st.global.f64 	[%rd2], %fd9;
	ld.global.f64 	%fd10, [%rd15+-8];
	add.f64 	%fd11, %fd10, %fd9;
	st.global.f64 	[%rd2], %fd11;
	ld.global.f64 	%fd12, [%rd15];
	add.f64 	%fd13, %fd12, %fd11;
	st.global.f64 	[%rd2], %fd13;
	ld.global.f64 	%fd14, [%rd15+8];
	add.f64 	%fd17, %fd14, %fd13;
	st.global.f64 	[%rd2], %fd17;
	add.s32 	%r15, %r15, 4;
	add.s64 	%rd15, %rd15, 32;
	setp.ne.s32 	%p3, %r15, 0;
	@%p3 bra 	$L__BB1_3;
$L__BB1_4:
	setp.eq.s32 	%p4, %r3, 0;
	@%p4 bra 	$L__BB1_7;
	mul.wide.u32 	%rd14, %r16, 8;
	add.s64 	%rd16, %rd1, %rd14;
	neg.s32 	%r17, %r3;
$L__BB1_6:
	.pragma "nounroll";
	ld.global.f64 	%fd15, [%rd16];
	add.f64 	%fd17, %fd15, %fd17;
	st.global.f64 	[%rd2], %fd17;
	add.s64 	%rd16, %rd16, 8;
	add.s32 	%r17, %r17, 1;
	setp.ne.s32 	%p5, %r17, 0;
	@%p5 bra 	$L__BB1_6;
$L__BB1_7:
	ret;

}
	// .globl	_Z12permutationsPeS_
.visible .entry _Z12permutationsPeS_(
	.param .u64 .ptr .align 1 _Z12permutationsPeS__param_0,
	.param .u64 .ptr .align 1 _Z12permutationsPeS__param_1
)
{
	.local .align 4 .b8 	__local_depot2[100];
	.reg .b64 	%SP;
	.reg .b64 	%SPL;
	.reg .pred 	%p<10>;
	.reg .b16 	%rs<5>;
	.reg .b32 	%r<34>;
	.reg .b64 	%rd<30>;
	.reg .b64 	%fd<4>;

	mov.u64 	%SPL, __local_depot2;
	cvta.local.u64 	%SP, %SPL;
	ld.param.u64 	%rd8, [_Z12permutationsPeS__param_0];
	ld.param.u64 	%rd9, [_Z12permutationsPeS__param_1];
	add.u64 	%rd10, %SP, 0;
	add.u64 	%rd1, %SPL, 0;
	mov.u32 	%r18, %ntid.x;
	add.s32 	%r1, %r18, 1;
	and.b32  	%r2, %r1, 15;
	setp.lt.u32 	%p1, %r18, 15;
	mov.b32 	%r31, 0;
	@%p1 bra 	$L__BB2_3;
	and.b32  	%r31, %r1, 4080;
	and.b32  	%r19, %r1, -16;
	neg.s32 	%r29, %r19;
	add.s64 	%rd28, %rd1, 8;
$L__BB2_2:
	.pragma "nounroll";
	mov.b32 	%r20, 16843009;
	st.local.u32 	[%rd28+-8], %r20;
	st.local.u32 	[%rd28+-4], %r20;
	st.local.u32 	[%rd28], %r20;
	st.local.u32 	[%rd28+4], %r20;
	add.s32 	%r29, %r29, 16;
	add.s64 	%rd28, %rd28, 16;
	setp.ne.s32 	%p2, %r29, 0;
	@%p2 bra 	$L__BB2_2;
$L__BB2_3:
	setp.eq.s32 	%p3, %r2, 0;
	@%p3 bra 	$L__BB2_12;
	and.b32  	%r8, %r1, 7;
	setp.lt.u32 	%p4, %r2, 8;
	@%p4 bra 	$L__BB2_6;
	cvt.u64.u32 	%rd11, %r31;
	add.s64 	%rd12, %rd1, %rd11;
	mov.b16 	%rs1, 1;
	st.local.u8 	[%rd12], %rs1;
	st.local.u8 	[%rd12+1], %rs1;
	st.local.u8 	[%rd12+2], %rs1;
	st.local.u8 	[%rd12+3], %rs1;
	st.local.u8 	[%rd12+4], %rs1;
	st.local.u8 	[%rd12+5], %rs1;
	st.local.u8 	[%rd12+6], %rs1;
	st.local.u8 	[%rd12+7], %rs1;
	add.s32 	%r31, %r31, 8;
$L__BB2_6:
	setp.eq.s32 	%p5, %r8, 0;
	@%p5 bra 	$L__BB2_12;
	and.b32  	%r11, %r1, 3;
	setp.lt.u32 	%p6, %r8, 4;
	@%p6 bra 	$L__BB2_9;
	cvt.u64.u32 	%rd13, %r31;
	add.s64 	%rd14, %rd1, %rd13;
	mov.b16 	%rs2, 1;
	st.local.u8 	[%rd14], %rs2;
	st.local.u8 	[%rd14+1], %rs2;
	st.local.u8 	[%rd14+2], %rs2;
	st.local.u8 	[%rd14+3], %rs2;
	add.s32 	%r31, %r31, 4;
$L__BB2_9:
	setp.eq.s32 	%p7, %r11, 0;
	@%p7 bra 	$L__BB2_12;
	cvt.u64.u32 	%rd15, %r31;
	add.s64 	%rd29, %rd1, %rd15;
	neg.s32 	%r33, %r11;
$L__BB2_11:
	.pragma "nounroll";
	mov.b16 	%rs3, 1;
	st.local.u8 	[%rd29], %rs3;
	add.s64 	%rd29, %rd29, 1;
	add.s32 	%r33, %r33, 1;
	setp.ne.s32 	%p8, %r33, 0;
	@%p8 bra 	$L__BB2_11;
$L__BB2_12:
	cvta.to.global.u64 	%rd16, %rd8;
	mov.u32 	%r21, %nctaid.x;
	mov.u32 	%r22, %ctaid.x;
	cvt.u64.u32 	%rd17, %r22;
	add.s64 	%rd18, %rd1, %rd17;
	mov.b16 	%rs4, 0;
	st.local.u8 	[%rd18], %rs4;
	mov.u32 	%r23, %tid.x;
	cvt.u64.u32 	%rd19, %r23;
	add.s64 	%rd20, %rd1, %rd19;
	st.local.u8 	[%rd20], %rs4;
	mul.wide.u32 	%rd21, %r22, 8;
	add.s64 	%rd22, %rd16, %rd21;
	ld.global.f64 	%fd1, [%rd22];
	add.s32 	%r24, %r21, %r23;
	mul.wide.u32 	%rd23, %r24, 8;
	add.s64 	%rd24, %rd16, %rd23;
	ld.global.f64 	%fd2, [%rd24];
	mul.f64 	%fd3, %fd1, %fd2;
	add.s32 	%r25, %r22, %r23;
	setp.lt.u32 	%p9, %r22, %r23;
	selp.s32 	%r26, -1, 0, %p9;
	add.s32 	%r27, %r25, %r26;
	mad.lo.s32 	%r28, %r22, %r21, %r23;
	mul.wide.u32 	%rd25, %r28, 8;
	add.s64 	%rd26, %rd9, %rd25;
	{ // callseq 6, 0
	.param .b64 param0;
	st.param.b64 	[param0], %rd8;
	.param .b64 param1;
	st.param.b64 	[param1], %rd26;
	.param .b64 param2;
	st.param.b64 	[param2], %rd10;
	.param .b32 param3;
	st.param.b32 	[param3], %r21;
	.param .b64 param4;
	st.param.f64 	[param4], %fd3;
	.param .b32 param5;
	st.param.b32 	[param5], %r27;
	.param .b32 param6;
	st.param.b32 	[param6], 2;
	call.uni 
	_Z20nextPermutationBlockPeS_PbieiPii, 
	(
	param0, 
	param1, 
	param2, 
	param3, 
	param4, 
	param5, 
	param6
	);
	} // callseq 6
	ret;

}
.func  (.param .b64 func_retval0) __internal_accurate_pow(
	.param .b64 __internal_accurate_pow_param_0
)
{
	.reg .pred 	%p<8>;
	.reg .b32 	%r<46>;
	.reg .b32 	%f<3>;
	.reg .b64 	%fd<109>;

	ld.param.f64 	%fd10, [__internal_accurate_pow_param_0];
	mov.f64 	%fd11, 0d3FF0000000000000;
	{
	.reg .b32 %temp; 
	mov.b64 	{%temp, %r8}, %fd11;
	}
	{
	.reg .b32 %temp; 
	mov.b64 	{%r9, %temp}, %fd11;
	}
	shr.u32 	%r10, %r8, 20;
	setp.lt.u32 	%p1, %r8, 1048576;
	mov.f64 	%fd12, 0d4350000000000000;
	{
	.reg .b32 %temp; 
	mov.b64 	{%temp, %r11}, %fd12;
	}
	{
	.reg .b32 %temp; 
	mov.b64 	{%r12, %temp}, %fd12;
	}
	shr.u32 	%r13, %r11, 20;
	add.s32 	%r14, %r13, -54;
	selp.b32 	%r15, %r12, %r9, %p1;
	selp.b32 	%r16, %r11, %r8, %p1;
	selp.b32 	%r1, %r14, %r10, %p1;
	add.s32 	%r45, %r1, -1023;
	and.b32  	%r17, %r16, -2146435073;
	or.b32  	%r18, %r17, 1072693248;
	mov.b64 	%fd107, {%r15, %r18};
	setp.lt.u32 	%p2, %r18, 1073127583;
	@%p2 bra 	$L__BB3_2;
	{
	.reg .b32 %temp; 
	mov.b64 	{%r19, %temp}, %fd107;
	}
	{
	.reg .b32 %temp; 
	mov.b64 	{%temp, %r20}, %fd107;
	}
	add.s32 	%r21, %r20, -1048576;
	mov.b64 	%fd107, {%r19, %r21};
	add.s32 	%r45, %r1, -1022;
$L__BB3_2:
	add.f64 	%fd13, %fd107, 0dBFF0000000000000;
	add.f64 	%fd14, %fd107, 0d3FF0000000000000;
	rcp.approx.ftz.f64 	%fd15, %fd14;
	neg.f64 	%fd16, %fd14;
	fma.rn.f64 	%fd17, %fd16, %fd15, 0d3FF0000000000000;
	fma.rn.f64 	%fd18, %fd17, %fd17, %fd17;
	fma.rn.f64 	%fd19, %fd18, %fd15, %fd15;
	mul.f64 	%fd20, %fd13, %fd19;
	fma.rn.f64 	%fd21, %fd13, %fd19, %fd20;
	mul.f64 	%fd22, %fd21, %fd21;
	fma.rn.f64 	%fd23, %fd22, 0d3EB0F5FF7D2CAFE2, 0d3ED0F5D241AD3B5A;
	fma.rn.f64 	%fd24, %fd23, %fd22, 0d3EF3B20A75488A3F;
	fma.rn.f64 	%fd25, %fd24, %fd22, 0d3F1745CDE4FAECD5;
	fma.rn.f64 	%fd26, %fd25, %fd22, 0d3F3C71C7258A578B;
	fma.rn.f64 	%fd27, %fd26, %fd22, 0d3F6249249242B910;
	fma.rn.f64 	%fd28, %fd27, %fd22, 0d3F89999999999DFB;
	sub.f64 	%fd29, %fd13, %fd21;
	add.f64 	%fd30, %fd29, %fd29;
	neg.f64 	%fd31, %fd21;
	fma.rn.f64 	%fd32, %fd31, %fd13, %fd30;
	mul.f64 	%fd33, %fd19, %fd32;
	fma.rn.f64 	%fd34, %fd22, %fd28, 0d3FB5555555555555;
	mov.f64 	%fd35, 0d3FB5555555555555;
	sub.f64 	%fd36, %fd35, %fd34;
	fma.rn.f64 	%fd37, %fd22, %fd28, %fd36;
	add.f64 	%fd38, %fd37, 0dBC46A4CB00B9E7B0;
	add.f64 	%fd39, %fd34, %fd38;
	sub.f64 	%fd40, %fd34, %fd39;
	add.f64 	%fd41, %fd38, %fd40;
	mul.rn.f64 	%fd42, %fd21, %fd21;
	neg.f64 	%fd43, %fd42;
	fma.rn.f64 	%fd44, %fd21, %fd21, %fd43;
	{
	.reg .b32 %temp; 
	mov.b64 	{%r22, %temp}, %fd33;
	}
	{
	.reg .b32 %temp; 
	mov.b64 	{%temp, %r23}, %fd33;
	}
	add.s32 	%r24, %r23, 1048576;
	mov.b64 	%fd45, {%r22, %r24};
	fma.rn.f64 	%fd46, %fd21, %fd45, %fd44;
	mul.rn.f64 	%fd47, %fd42, %fd21;
	neg.f64 	%fd48, %fd47;
	fma.rn.f64 	%fd49, %fd42, %fd21, %fd48;
	fma.rn.f64 	%fd50, %fd42, %fd33, %fd49;
	fma.rn.f64 	%fd51, %fd46, %fd21, %fd50;
	mul.rn.f64 	%fd52, %fd39, %fd47;
	neg.f64 	%fd53, %fd52;
	fma.rn.f64 	%fd54, %fd39, %fd47, %fd53;
	fma.rn.f64 	%fd55, %fd39, %fd51, %fd54;
	fma.rn.f64 	%fd56, %fd41, %fd47, %fd55;
	add.f64 	%fd57, %fd52, %fd56;
	sub.f64 	%fd58, %fd52, %fd57;
	add.f64 	%fd59, %fd56, %fd58;
	add.f64 	%fd60, %fd21, %fd57;
	sub.f64 	%fd61, %fd21, %fd60;
	add.f64 	%fd62, %fd57, %fd61;
	add.f64 	%fd63, %fd59, %fd62;
	add.f64 	%fd64, %fd33, %fd63;
	add.f64 	%fd65, %fd60, %fd64;
	sub.f64 	%fd66, %fd60, %fd65;
	add.f64 	%fd67, %fd64, %fd66;
	xor.b32  	%r25, %r45, -2147483648;
	mov.b32 	%r26, 1127219200;
	mov.b64 	%fd68, {%r25, %r26};
	mov.b32 	%r27, -2147483648;
	mov.b64 	%fd69, {%r27, %r26};
	sub.f64 	%fd70, %fd68, %fd69;
	fma.rn.f64 	%fd71, %fd70, 0d3FE62E42FEFA39EF, %fd65;
	fma.rn.f64 	%fd72, %fd70, 0dBFE62E42FEFA39EF, %fd71;
	sub.f64 	%fd73, %fd72, %fd65;
	sub.f64 	%fd74, %fd67, %fd73;
	fma.rn.f64 	%fd75, %fd70, 0d3C7ABC9E3B39803F, %fd74;
	add.f64 	%fd76, %fd71, %fd75;
	sub.f64 	%fd77, %fd71, %fd76;
	add.f64 	%fd78, %fd75, %fd77;
	{
	.reg .b32 %temp; 
	mov.b64 	{%temp, %r28}, %fd10;
	}
	{
	.reg .b32 %temp; 
	mov.b64 	{%r29, %temp}, %fd10;
	}
	shl.b32 	%r30, %r28, 1;
	setp.gt.u32 	%p3, %r30, -33554433;
	and.b32  	%r31, %r28, -15728641;
	selp.b32 	%r32, %r31, %r28, %p3;
	mov.b64 	%fd79, {%r29, %r32};
	mul.rn.f64 	%fd80, %fd76, %fd79;
	neg.f64 	%fd81, %fd80;
	fma.rn.f64 	%fd82, %fd76, %fd79, %fd81;
	fma.rn.f64 	%fd83, %fd78, %fd79, %fd82;
	add.f64 	%fd4, %fd80, %fd83;
	sub.f64 	%fd84, %fd80, %fd4;
	add.f64 	%fd5, %fd83, %fd84;
	fma.rn.f64 	%fd85, %fd4, 0d3FF71547652B82FE, 0d4338000000000000;
	{
	.reg .b32 %temp; 
	mov.b64 	{%r5, %temp}, %fd85;
	}
	mov.f64 	%fd86, 0dC338000000000000;
	add.rn.f64 	%fd87, %fd85, %fd86;
	fma.rn.f64 	%fd88, %fd87, 0dBFE62E42FEFA39EF, %fd4;
	fma.rn.f64 	%fd89, %fd87, 0dBC7ABC9E3B39803F, %fd88;
	fma.rn.f64 	%fd90, %fd89, 0d3E5ADE1569CE2BDF, 0d3E928AF3FCA213EA;
	fma.rn.f64 	%fd91, %fd90, %fd89, 0d3EC71DEE62401315;
	fma.rn.f64 	%fd92, %fd91, %fd89, 0d3EFA01997C89EB71;
	fma.rn.f64 	%fd93, %fd92, %fd89, 0d3F2A01A014761F65;
	fma.rn.f64 	%fd94, %fd93, %fd89, 0d3F56C16C1852B7AF;
	fma.rn.f64 	%fd95, %fd94, %fd89, 0d3F81111111122322;
	fma.rn.f64 	%fd96, %fd95, %fd89, 0d3FA55555555502A1;
	fma.rn.f64 	%fd97, %fd96, %fd89, 0d3FC5555555555511;
	fma.rn.f64 	%fd98, %fd97, %fd89, 0d3FE000000000000B;
	fma.rn.f64 	%fd99, %fd98, %fd89, 0d3FF0000000000000;
	fma.rn.f64 	%fd100, %fd99, %fd89, 0d3FF0000000000000;
	{
	.reg .b32 %temp; 
	mov.b64 	{%r6, %temp}, %fd100;
	}
	{
	.reg .b32 %temp; 
	mov.b64 	{%temp, %r7}, %fd100;
	}
	shl.b32 	%r33, %r5, 20;
	add.s32 	%r34, %r33, %r7;
	mov.b64 	%fd108, {%r6, %r34};
	{
	.reg .b32 %temp; 
	mov.b64 	{%temp, %r35}, %fd4;
	}
	mov.b32 	%f2, %r35;
	abs.f32 	%f1, %f2;
	setp.lt.f32 	%p4, %f1, 0f4086232B;
	@%p4 bra 	$L__BB3_5;
	setp.lt.f64 	%p5, %fd4, 0d0000000000000000;
	add.f64 	%fd101, %fd4, 0d7FF0000000000000;
	selp.f64 	%fd108, 0d0000000000000000, %fd101, %p5;
	setp.geu.f32 	%p6, %f1, 0f40874800;
	@%p6 bra 	$L__BB3_5;
	shr.u32 	%r36, %r5, 31;
	add.s32 	%r37, %r5, %r36;
	shr.s32 	%r38, %r37, 1;
	shl.b32 	%r39, %r38, 20;
	add.s32 	%r40, %r7, %r39;
	mov.b64 	%fd102, {%r6, %r40};
	sub.s32 	%r41, %r5, %r38;
	shl.b32 	%r42, %r41, 20;
	add.s32 	%r43, %r42, 1072693248;
	mov.b32 	%r44, 0;
	mov.b64 	%fd103, {%r44, %r43};
	mul.f64 	%fd108, %fd103, %fd102;
$L__BB3_5:
	abs.f64 	%fd104, %fd108;
	setp.eq.f64 	%p7, %fd104, 0d7FF0000000000000;
	fma.rn.f64 	%fd105, %fd108, %fd5, %fd108;
	selp.f64 	%fd106, %fd108, %fd105, %p7;
	st.param.f64 	[func_retval0], %fd106;
	ret;

}


// ===== COMPILED SASS (sm_100) =====

	.target	sm_100

	.elftype	@"ET_EXEC"


//--------------------- .note.nv.tkinfo           --------------------------
	.section	.note.nv.tkinfo,"",@"SHT_NOTE"
	.sectionflags	@"SHF_NOTE_NV_TKINFO"
	.tkinfo
        /*0018*/ 	.word	0x00000002
        /*0030*/ 	.string	""
        /*0030*/ 	.string	"ptxas"
        /*0030*/ 	.string	"Cuda compilation tools, release 13.0, V13.0.88"
        /*0030*/ 	.string	"Build cuda_13.0.r13.0/compiler.36424714_0"
        /*0030*/ 	.string	"-arch sm_100 -m 64 "



//--------------------- .note.nv.cuinfo           --------------------------
	.section	.note.nv.cuinfo,"",@"SHT_NOTE"
	.sectionflags	@"SHF_NOTE_NV_CUINFO"
        /*0018*/ 	.short	0x0002
        /*001a*/ 	.short	0x0064
        /*001c*/ 	.short	0x0082
	.zero		2


//--------------------- .nv.info                  --------------------------
	.section	.nv.info,"",@"SHT_CUDA_INFO"
	.align	4


	//----- nvinfo : EIATTR_REGCOUNT
	.align		4
        /*0000*/ 	.byte	0x04, 0x2f
        /*0002*/ 	.short	(.L_1 - .L_0)
	.align		4
.L_0:
        /*0004*/ 	.word	index@(_Z15addPermutationsPeS_Pi)
        /*0008*/ 	.word	0x00000014


	//----- nvinfo : EIATTR_FRAME_SIZE
	.align		4
.L_1:
        /*000c*/ 	.byte	0x04, 0x11
        /*000e*/ 	.short	(.L_3 - .L_2)
	.align		4
.L_2:
        /*0010*/ 	.word	index@(_Z15addPermutationsPeS_Pi)
        /*0014*/ 	.word	0x00000000


	//----- nvinfo : EIATTR_REGCOUNT
	.align		4
.L_3:
        /*0018*/ 	.byte	0x04, 0x2f
        /*001a*/ 	.short	(.L_5 - .L_4)
	.align		4
.L_4:
        /*001c*/ 	.word	index@(_Z12permutationsPeS_)
        /*0020*/ 	.word	0x00000038


	//----- nvinfo : EIATTR_FRAME_SIZE
	.align		4
.L_5:
        /*0024*/ 	.byte	0x04, 0x11
        /*0026*/ 	.short	(.L_7 - .L_6)
	.align		4
.L_6:
        /*0028*/ 	.word	index@($_Z12permutationsPeS_$__internal_accurate_pow)
        /*002c*/ 	.word	0x00000068


	//----- nvinfo : EIATTR_FRAME_SIZE
	.align		4
.L_7:
        /*0030*/ 	.byte	0x04, 0x11
        /*0032*/ 	.short	(.L_9 - .L_8)
	.align		4
.L_8:
        /*0034*/ 	.word	index@($_Z12permutationsPeS_$_Z20nextPermutationBlockPeS_PbieiPii)
        /*0038*/ 	.word	0x00000068


	//----- nvinfo : EIATTR_FRAME_SIZE
	.align		4
.L_9:
        /*003c*/ 	.byte	0x04, 0x11
        /*003e*/ 	.short	(.L_11 - .L_10)
	.align		4
.L_10:
        /*0040*/ 	.word	index@(_Z12permutationsPeS_)
        /*0044*/ 	.word	0x00000068


	//----- nvinfo : EIATTR_MIN_STACK_SIZE
	.align		4
.L_11:
        /*0048*/ 	.byte	0x04, 0x12
        /*004a*/ 	.short	(.L_13 - .L_12)
	.align		4
.L_12:
        /*004c*/ 	.word	index@(_Z12permutationsPeS_)
        /*0050*/ 	.word	0x00000068


	//----- nvinfo : EIATTR_MIN_STACK_SIZE
	.align		4
.L_13:
        /*0054*/ 	.byte	0x04, 0x12
        /*0056*/ 	.short	(.L_15 - .L_14)
	.align		4
.L_14:
        /*0058*/ 	.word	index@(_Z15addPermutationsPeS_Pi)
        /*005c*/ 	.word	0x00000000
.L_15:


//--------------------- .nv.compat                --------------------------
	.section	.nv.compat,"",@"SHT_CUDA_COMPAT_INFO"
	.align	4
        /*0000*/ 	.byte	0x02, 0x09, 0x00, 0x00, 0x02, 0x02, 0x01, 0x00, 0x02, 0x05, 0x05, 0x00, 0x03, 0x07, 0x01, 0x01
        /*0010*/ 	.byte	0x02, 0x03, 0x00, 0x00, 0x02, 0x06, 0x01, 0x00, 0x04, 0x0b, 0x08, 0x00, 0x01, 0x00, 0x00, 0x00
        /*0020*/ 	.byte	0x00, 0x00, 0x00, 0x00


//--------------------- .nv.info._Z12permutationsPeS_ --------------------------
	.section	.nv.info._Z12permutationsPeS_,"",@"SHT_CUDA_INFO"
	.sectionflags	@""
	.align	4


	//----- nvinfo : EIATTR_CUDA_API_VERSION
	.align		4
        /*0000*/ 	.byte	0x04, 0x37
        /*0002*/ 	.short	(.L_17 - .L_16)
.L_16:
        /*0004*/ 	.word	0x00000082


	//----- nvinfo : EIATTR_KPARAM_INFO
	.align		4
.L_17:
        /*0008*/ 	.byte	0x04, 0x17
        /*000a*/ 	.short	(.L_19 - .L_18)
.L_18:
        /*000c*/ 	.word	0x00000000
        /*0010*/ 	.short	0x0001
        /*0012*/ 	.short	0x0008
        /*0014*/ 	.byte	0x00, 0xf5, 0x21, 0x00


	//----- nvinfo : EIATTR_KPARAM_INFO
	.align		4
.L_19:
        /*0018*/ 	.byte	0x04, 0x17
        /*001a*/ 	.short	(.L_21 - .L_20)
.L_20:
        /*001c*/ 	.word	0x00000000
        /*0020*/ 	.short	0x0000
        /*0022*/ 	.short	0x0000
        /*0024*/ 	.byte	0x00, 0xf5, 0x21, 0x00


	//----- nvinfo : EIATTR_SPARSE_MMA_MASK
	.align		4
.L_21:
        /*0028*/ 	.byte	0x03, 0x50
        /*002a*/ 	.short	0x0000


	//----- nvinfo : EIATTR_MAXREG_COUNT
	.align		4
        /*002c*/ 	.byte	0x03, 0x1b
        /*002e*/ 	.short	0x00ff


	//----- nvinfo : EIATTR_MERCURY_ISA_VERSION
	.align		4
        /*0030*/ 	.byte	0x03, 0x5f
        /*0032*/ 	.short	0x0101


	//----- nvinfo : EIATTR_VRC_CTA_INIT_COUNT
	.align		4
        /*0034*/ 	.byte	0x02, 0x4a
	.zero		1
	.zero		1


	//----- nvinfo : EIATTR_EXIT_INSTR_OFFSETS
	.align		4
        /*0038*/ 	.byte	0x04, 0x1c
        /*003a*/ 	.short	(.L_23 - .L_22)


	//   ....[0]....
.L_22:
        /*003c*/ 	.word	0x000005d0


	//----- nvinfo : EIATTR_CRS_STACK_SIZE
	.align		4
.L_23:
        /*0040*/ 	.byte	0x04, 0x1e
        /*0042*/ 	.short	(.L_25 - .L_24)
.L_24:
        /*0044*/ 	.word	0x00000000


	//----- nvinfo : EIATTR_CBANK_PARAM_SIZE
	.align		4
.L_25:
        /*0048*/ 	.byte	0x03, 0x19
        /*004a*/ 	.short	0x0010


	//----- nvinfo : EIATTR_PARAM_CBANK
	.align		4
        /*004c*/ 	.byte	0x04, 0x0a
        /*004e*/ 	.short	(.L_27 - .L_26)
	.align		4
.L_26:
        /*0050*/ 	.word	index@(.nv.constant0._Z12permutationsPeS_)
        /*0054*/ 	.short	0x0380
        /*0056*/ 	.short	0x0010


	//----- nvinfo : EIATTR_SW_WAR
	.align		4
.L_27:
        /*0058*/ 	.byte	0x04, 0x36
        /*005a*/ 	.short	(.L_29 - .L_28)
.L_28:
        /*005c*/ 	.word	0x00000008
.L_29:


//--------------------- .nv.info._Z15addPermutationsPeS_Pi --------------------------
	.section	.nv.info._Z15addPermutationsPeS_Pi,"",@"SHT_CUDA_INFO"
	.sectionflags	@""
	.align	4


	//----- nvinfo : EIATTR_CUDA_API_VERSION
	.align		4
        /*0000*/ 	.byte	0x04, 0x37
        /*0002*/ 	.short	(.L_31 - .L_30)
.L_30:
        /*0004*/ 	.word	0x00000082


	//----- nvinfo : EIATTR_KPARAM_INFO
	.align		4
.L_31:
        /*0008*/ 	.byte	0x04, 0x17
        /*000a*/ 	.short	(.L_33 - .L_32)
.L_32:
        /*000c*/ 	.word	0x00000000
        /*0010*/ 	.short	0x0002
        /*0012*/ 	.short	0x0010
        /*0014*/ 	.byte	0x00, 0xf5, 0x21, 0x00


	//----- nvinfo : EIATTR_KPARAM_INFO
	.align		4
.L_33:
        /*0018*/ 	.byte	0x04, 0x17
        /*001a*/ 	.short	(.L_35 - .L_34)
.L_34:
        /*001c*/ 	.word	0x00000000
        /*0020*/ 	.short	0x0001
        /*0022*/ 	.short	0x0008
        /*0024*/ 	.byte	0x00, 0xf5, 0x21, 0x00


	//----- nvinfo : EIATTR_KPARAM_INFO
	.align		4
.L_35:
        /*0028*/ 	.byte	0x04, 0x17
        /*002a*/ 	.short	(.L_37 - .L_36)
.L_36:
        /*002c*/ 	.word	0x00000000
        /*0030*/ 	.short	0x0000
        /*0032*/ 	.short	0x0000
        /*0034*/ 	.byte	0x00, 0xf5, 0x21, 0x00


	//----- nvinfo : EIATTR_SPARSE_MMA_MASK
	.align		4
.L_37:
        /*0038*/ 	.byte	0x03, 0x50
        /*003a*/ 	.short	0x0000


	//----- nvinfo : EIATTR_MAXREG_COUNT
	.align		4
        /*003c*/ 	.byte	0x03, 0x1b
        /*003e*/ 	.short	0x00ff


	//----- nvinfo : EIATTR_MERCURY_ISA_VERSION
	.align		4
        /*0040*/ 	.byte	0x03, 0x5f
        /*0042*/ 	.short	0x0101


	//----- nvinfo : EIATTR_VRC_CTA_INIT_COUNT
	.align		4
        /*0044*/ 	.byte	0x02, 0x4a
	.zero		1
	.zero		1


	//----- nvinfo : EIATTR_EXIT_INSTR_OFFSETS
	.align		4
        /*0048*/ 	.byte	0x04, 0x1c
        /*004a*/ 	.short	(.L_39 - .L_38)


	//   ....[0]....
.L_38:
        /*004c*/ 	.word	0x00000080


	//   ....[1]....
        /*0050*/ 	.word	0x000008d0


	//   ....[2]....
        /*0054*/ 	.word	0x000009b0


	//----- nvinfo : EIATTR_CBANK_PARAM_SIZE
	.align		4
.L_39:
        /*0058*/ 	.byte	0x03, 0x19
        /*005a*/ 	.short	0x0018


	//----- nvinfo : EIATTR_PARAM_CBANK
	.align		4
        /*005c*/ 	.byte	0x04, 0x0a
        /*005e*/ 	.short	(.L_41 - .L_40)
	.align		4
.L_40:
        /*0060*/ 	.word	index@(.nv.constant0._Z15addPermutationsPeS_Pi)
        /*0064*/ 	.short	0x0380
        /*0066*/ 	.short	0x0018


	//----- nvinfo : EIATTR_SW_WAR
	.align		4
.L_41:
        /*0068*/ 	.byte	0x04, 0x36
        /*006a*/ 	.short	(.L_43 - .L_42)
.L_42:
        /*006c*/ 	.word	0x00000008
.L_43:


//--------------------- .nv.callgraph             --------------------------
	.section	.nv.callgraph,"",@"SHT_CUDA_CALLGRAPH"
	.align	4
	.sectionentsize	8
	.align		4
        /*0000*/ 	.word	0x00000000
	.align		4
        /*0004*/ 	.word	0xffffffff
	.align		4
        /*0008*/ 	.word	0x00000000
	.align		4
        /*000c*/ 	.word	0xfffffffe
	.align		4
        /*0010*/ 	.word	0x00000000
	.align		4
        /*0014*/ 	.word	0xfffffffd
	.align		4
        /*0018*/ 	.word	0x00000000
	.align		4
        /*001c*/ 	.word	0xfffffffc


//--------------------- .text._Z12permutationsPeS_ --------------------------
	.section	.text._Z12permutationsPeS_,"ax",@progbits
	.align	128
        .global         _Z12permutationsPeS_
        .type           _Z12permutationsPeS_,@function
        .size           _Z12permutationsPeS_,(.L_x_35 - _Z12permutationsPeS_)
        .other          _Z12permutationsPeS_,@"STO_CUDA_ENTRY STV_DEFAULT"
_Z12permutationsPeS_:
.text._Z12permutationsPeS_:
[----:B------:R-:W0:Y:S01]  /*0000*/  LDC R1, c[0x0][0x37c] ;  /* 0x0000df00ff017b82 */ /* 0x000e220000000800 */
[----:B------:R-:W1:Y:S01]  /*0010*/  LDCU UR8, c[0x0][0x2fc] ;  /* 0x00005f80ff0877ac */ /* 0x000e620008000800 */
[----:B0-----:R-:W-:Y:S02]  /*0020*/  VIADD R1, R1, 0xffffff98 ;  /* 0xffffff9801017836 */ /* 0x001fe40000000000 */
[----:B------:R-:W-:Y:S01]  /*0030*/  IMAD.MOV.U32 R0, RZ, RZ, RZ ;  /* 0x000000ffff007224 */ /* 0x000fe200078e00ff */
[----:B------:R-:W0:Y:S01]  /*0040*/  LDCU UR7, c[0x0][0x360] ;  /* 0x00006c00ff0777ac */ /* 0x000e220008000800 */
[----:B------:R-:W2:Y:S01]  /*0050*/  LDCU UR5, c[0x0][0x2f8] ;  /* 0x00005f00ff0577ac */ /* 0x000ea20008000800 */
[----:B------:R-:W3:Y:S01]  /*0060*/  LDCU.64 UR10, c[0x0][0x358] ;  /* 0x00006b00ff0a77ac */ /* 0x000ee20008000a00 */
[----:B0-----:R-:W-:Y:S02]  /*0070*/  UISETP.GE.U32.AND UP1, UPT, UR7, 0xf, UPT ;  /* 0x0000000f0700788c */ /* 0x001fe4000bf26070 */
[----:B------:R-:W-:Y:S01]  /*0080*/  UIADD3 UR4, UPT, UPT, UR7, 0x1, URZ ;  /* 0x0000000107047890 */ /* 0x000fe2000fffe0ff */
[----:B--2---:R-:W-:-:S03]  /*0090*/  IADD3 R8, P0, PT, R1, UR5, RZ ;  /* 0x0000000501087c10 */ /* 0x004fc6000ff1e0ff */
[----:B------:R-:W-:-:S04]  /*00a0*/  ULOP3.LUT UR6, UR4, 0xf, URZ, 0xc0, !UPT ;  /* 0x0000000f04067892 */ /* 0x000fc8000f8ec0ff */
[----:B------:R-:W-:Y:S01]  /*00b0*/  UISETP.NE.AND UP0, UPT, UR6, URZ, UPT ;  /* 0x000000ff0600728c */ /* 0x000fe2000bf05270 */
[----:B-1-3--:R-:W-:Y:S10]  /*00c0*/  BRA.U !UP1, `(.L_x_0) ;  /* 0x0000000109347547 */ /* 0x00aff4000b800000 */
[----:B------:R-:W-:Y:S01]  /*00d0*/  ULOP3.LUT UR7, UR4, 0xff0, URZ, 0xc0, !UPT ;  /* 0x00000ff004077892 */ /* 0x000fe2000f8ec0ff */
[----:B------:R-:W-:Y:S01]  /*00e0*/  HFMA2 R4, -RZ, RZ, 1.5318393707275390625e-05, 1.5318393707275390625e-05 ;  /* 0x01010101ff047431 */ /* 0x000fe200000001ff */
[----:B------:R-:W-:Y:S01]  /*00f0*/  ULOP3.LUT UR5, UR4, 0xfffffff0, URZ, 0xc0, !UPT ;  /* 0xfffffff004057892 */ /* 0x000fe2000f8ec0ff */
[----:B------:R-:W-:-:S03]  /*0100*/  VIADD R2, R1, 0x8 ;  /* 0x0000000801027836 */ /* 0x000fc60000000000 */
[----:B------:R-:W-:Y:S01]  /*0110*/  IMAD.U32 R0, RZ, RZ, UR7 ;  /* 0x00000007ff007e24 */ /* 0x000fe2000f8e00ff */
[----:B------:R-:W-:-:S12]  /*0120*/  UIADD3 UR5, UPT, UPT, -UR5, URZ, URZ ;  /* 0x000000ff05057290 */ /* 0x000fd8000fffe1ff */
.L_x_1:
[----:B------:R-:W-:Y:S01]  /*0130*/  UIADD3 UR5, UPT, UPT, UR5, 0x10, URZ ;  /* 0x0000001005057890 */ /* 0x000fe2000fffe0ff */
[----:B------:R-:W-:-:S03]  /*0140*/  IMAD.MOV.U32 R5, RZ, RZ, 0x1010101 ;  /* 0x01010101ff057424 */ /* 0x000fc600078e00ff */
[----:B------:R-:W-:Y:S02]  /*0150*/  UISETP.NE.AND UP1, UPT, UR5, URZ, UPT ;  /* 0x000000ff0500728c */ /* 0x000fe4000bf25270 */
[----:B------:R-:W-:Y:S04]  /*0160*/  STL.64 [R2+-0x8], R4 ;  /* 0xfffff80402007387 */ /* 0x000fe80000100a00 */
[----:B------:R0:W-:Y:S02]  /*0170*/  STL.64 [R2], R4 ;  /* 0x0000000402007387 */ /* 0x0001e40000100a00 */
[----:B0-----:R-:W-:Y:S01]  /*0180*/  VIADD R2, R2, 0x10 ;  /* 0x0000001002027836 */ /* 0x001fe20000000000 */
[----:B------:R-:W-:Y:S06]  /*0190*/  BRA.U UP1, `(.L_x_1) ;  /* 0xfffffffd01e47547 */ /* 0x000fec000b83ffff */
.L_x_0:
[----:B------:R-:W-:Y:S01]  /*01a0*/  IADD3.X R9, PT, PT, RZ, UR8, RZ, P0, !PT ;  /* 0x00000008ff097c10 */ /* 0x000fe200087fe4ff */
[----:B------:R-:W-:Y:S06]  /*01b0*/  BRA.U !UP0, `(.L_x_2) ;  /* 0x0000000108907547 */ /* 0x000fec000b800000 */
[----:B------:R-:W-:Y:S02]  /*01c0*/  UISETP.GE.U32.AND UP0, UPT, UR6, 0x8, UPT ;  /* 0x000000080600788c */ /* 0x000fe4000bf06070 */
[----:B------:R-:W-:-:S04]  /*01d0*/  ULOP3.LUT UR5, UR4, 0x7, URZ, 0xc0, !UPT ;  /* 0x0000000704057892 */ /* 0x000fc8000f8ec0ff */
[----:B------:R-:W-:-:S03]  /*01e0*/  UISETP.NE.AND UP1, UPT, UR5, URZ, UPT ;  /* 0x000000ff0500728c */ /* 0x000fc6000bf25270 */
[----:B------:R-:W-:Y:S08]  /*01f0*/  BRA.U !UP0, `(.L_x_3) ;  /* 0x00000001082c7547 */ /* 0x000ff0000b800000 */
[----:B------:R-:W-:Y:S02]  /*0200*/  IMAD.MOV.U32 R3, RZ, RZ, 0x1 ;  /* 0x00000001ff037424 */ /* 0x000fe400078e00ff */
[----:B------:R-:W-:Y:S02]  /*0210*/  IMAD.IADD R2, R1, 0x1, R0 ;  /* 0x0000000101027824 */ /* 0x000fe400078e0200 */
[----:B------:R-:W-:-:S03]  /*0220*/  VIADD R0, R0, 0x8 ;  /* 0x0000000800007836 */ /* 0x000fc60000000000 */
[----:B------:R0:W-:Y:S04]  /*0230*/  STL.U8 [R2], R3 ;  /* 0x0000000302007387 */ /* 0x0001e80000100000 */
[----:B------:R0:W-:Y:S04]  /*0240*/  STL.U8 [R2+0x1], R3 ;  /* 0x0000010302007387 */ /* 0x0001e80000100000 */
[----:B------:R0:W-:Y:S04]  /*0250*/  STL.U8 [R2+0x2], R3 ;  /* 0x0000020302007387 */ /* 0x0001e80000100000 */
[----:B------:R0:W-:Y:S04]  /*0260*/  STL.U8 [R2+0x3], R3 ;  /* 0x0000030302007387 */ /* 0x0001e80000100000 */
[----:B------:R0:W-:Y:S04]  /*0270*/  STL.U8 [R2+0x4], R3 ;  /* 0x0000040302007387 */ /* 0x0001e80000100000 */
[----:B------:R0:W-:Y:S04]  /*0280*/  STL.U8 [R2+0x5], R3 ;  /* 0x0000050302007387 */ /* 0x0001e80000100000 */
[----:B------:R0:W-:Y:S04]  /*0290*/  STL.U8 [R2+0x6], R3 ;  /* 0x0000060302007387 */ /* 0x0001e80000100000 */
[----:B------:R0:W-:Y:S02]  /*02a0*/  STL.U8 [R2+0x7], R3 ;  /* 0x0000070302007387 */ /* 0x0001e40000100000 */
.L_x_3:
[----:B------:R-:W-:Y:S05]  /*02b0*/  BRA.U !UP1, `(.L_x_2) ;  /* 0x0000000109507547 */ /* 0x000fea000b800000 */
[----:B------:R-:W-:Y:S02]  /*02c0*/  UISETP.GE.U32.AND UP0, UPT, UR5, 0x4, UPT ;  /* 0x000000040500788c */ /* 0x000fe4000bf06070 */
[----:B------:R-:W-:-:S04]  /*02d0*/  ULOP3.LUT UR4, UR4, 0x3, URZ, 0xc0, !UPT ;  /* 0x0000000304047892 */ /* 0x000fc8000f8ec0ff */
[----:B------:R-:W-:-:S03]  /*02e0*/  UISETP.NE.AND UP1, UPT, UR4, URZ, UPT ;  /* 0x000000ff0400728c */ /* 0x000fc6000bf25270 */
[----:B------:R-:W-:Y:S08]  /*02f0*/  BRA.U !UP0, `(.L_x_4) ;  /* 0x00000001081c7547 */ /* 0x000ff0000b800000 */
[----:B0-----:R-:W-:Y:S01]  /*0300*/  MOV R3, 0x1 ;  /* 0x0000000100037802 */ /* 0x001fe20000000f00 */
[----:B------:R-:W-:Y:S02]  /*0310*/  IMAD.IADD R2, R1, 0x1, R0 ;  /* 0x0000000101027824 */ /* 0x000fe400078e0200 */
[----:B------:R-:W-:-:S03]  /*0320*/  VIADD R0, R0, 0x4 ;  /* 0x0000000400007836 */ /* 0x000fc60000000000 */
[----:B------:R1:W-:Y:S04]  /*0330*/  STL.U8 [R2], R3 ;  /* 0x0000000302007387 */ /* 0x0003e80000100000 */
[----:B------:R1:W-:Y:S04]  /*0340*/  STL.U8 [R2+0x1], R3 ;  /* 0x0000010302007387 */ /* 0x0003e80000100000 */
[----:B------:R1:W-:Y:S04]  /*0350*/  STL.U8 [R2+0x2], R3 ;  /* 0x0000020302007387 */ /* 0x0003e80000100000 */
[----:B------:R1:W-:Y:S02]  /*0360*/  STL.U8 [R2+0x3], R3 ;  /* 0x0000030302007387 */ /* 0x0003e40000100000 */
.L_x_4:
[----:B------:R-:W-:Y:S05]  /*0370*/  BRA.U !UP1, `(.L_x_2) ;  /* 0x0000000109207547 */ /* 0x000fea000b800000 */
[----:B01----:R-:W-:Y:S01]  /*0380*/  IMAD.MOV.U32 R2, RZ, RZ, 0x1 ;  /* 0x00000001ff027424 */ /* 0x003fe200078e00ff */
[----:B------:R-:W-:Y:S01]  /*0390*/  IADD3 R0, PT, PT, R1, R0, RZ ;  /* 0x0000000001007210 */ /* 0x000fe20007ffe0ff */
[----:B------:R-:W-:-:S12]  /*03a0*/  UIADD3 UR4, UPT, UPT, -UR4, URZ, URZ ;  /* 0x000000ff04047290 */ /* 0x000fd8000fffe1ff */
.L_x_5:
[----:B------:R-:W-:Y:S01]  /*03b0*/  UIADD3 UR4, UPT, UPT, UR4, 0x1, URZ ;  /* 0x0000000104047890 */ /* 0x000fe2000fffe0ff */
[----:B------:R0:W-:Y:S03]  /*03c0*/  STL.U8 [R0], R2 ;  /* 0x0000000200007387 */ /* 0x0001e60000100000 */
[----:B------:R-:W-:Y:S01]  /*03d0*/  UISETP.NE.AND UP0, UPT, UR4, URZ, UPT ;  /* 0x000000ff0400728c */ /* 0x000fe2000bf05270 */
[----:B0-----:R-:W-:-:S08]  /*03e0*/  VIADD R0, R0, 0x1 ;  /* 0x0000000100007836 */ /* 0x001fd00000000000 */
[----:B------:R-:W-:Y:S05]  /*03f0*/  BRA.U UP0, `(.L_x_5) ;  /* 0xfffffffd00ec7547 */ /* 0x000fea000b83ffff */
.L_x_2:
[----:B01----:R-:W0:Y:S01]  /*0400*/  S2R R3, SR_TID.X ;  /* 0x0000000000037919 */ /* 0x003e220000002100 */
[----:B------:R-:W1:Y:S01]  /*0410*/  LDC.64 R10, c[0x0][0x380] ;  /* 0x0000e000ff0a7b82 */ /* 0x000e620000000a00 */
[----:B------:R-:W0:Y:S01]  /*0420*/  LDCU UR4, c[0x0][0x370] ;  /* 0x00006e00ff0477ac */ /* 0x000e220008000800 */
[----:B------:R-:W1:Y:S01]  /*0430*/  S2R R0, SR_CTAID.X ;  /* 0x0000000000007919 */ /* 0x000e620000002500 */
[----:B------:R-:W2:Y:S05]  /*0440*/  LDCU.64 UR6, c[0x0][0x380] ;  /* 0x00007000ff0677ac */ /* 0x000eaa0008000a00 */
[----:B------:R-:W3:Y:S01]  /*0450*/  LDC.64 R14, c[0x0][0x388] ;  /* 0x0000e200ff0e7b82 */ /* 0x000ee20000000a00 */
[----:B0-----:R-:W-:-:S02]  /*0460*/  VIADD R5, R3, UR4 ;  /* 0x0000000403057c36 */ /* 0x001fc40008000000 */
[----:B-1----:R-:W-:-:S04]  /*0470*/  IMAD.WIDE.U32 R6, R0, 0x8, R10 ;  /* 0x0000000800067825 */ /* 0x002fc800078e000a */
[----:B------:R-:W-:Y:S02]  /*0480*/  IMAD.WIDE.U32 R10, R5, 0x8, R10 ;  /* 0x00000008050a7825 */ /* 0x000fe400078e000a */
[----:B------:R-:W4:Y:S04]  /*0490*/  LDG.E.64 R6, desc[UR10][R6.64] ;  /* 0x0000000a06067981 */ /* 0x000f28000c1e1b00 */
[----:B------:R-:W4:Y:S01]  /*04a0*/  LDG.E.64 R10, desc[UR10][R10.64] ;  /* 0x0000000a0a0a7981 */ /* 0x000f22000c1e1b00 */
[C---:B------:R-:W-:Y:S01]  /*04b0*/  IMAD.IADD R4, R1.reuse, 0x1, R0 ;  /* 0x0000000101047824 */ /* 0x040fe200078e0200 */
[-C--:B------:R-:W-:Y:S01]  /*04c0*/  IADD3 R2, PT, PT, R1, R3.reuse, RZ ;  /* 0x0000000301027210 */ /* 0x080fe20007ffe0ff */
[C---:B------:R-:W-:Y:S01]  /*04d0*/  IMAD.IADD R5, R0.reuse, 0x1, R3 ;  /* 0x0000000100057824 */ /* 0x040fe200078e0203 */
[----:B------:R-:W-:Y:S01]  /*04e0*/  ISETP.GE.U32.AND P0, PT, R0, R3, PT ;  /* 0x000000030000720c */ /* 0x000fe20003f06070 */
[----:B------:R-:W-:Y:S01]  /*04f0*/  IMAD.MOV.U32 R21, RZ, RZ, 0x0 ;  /* 0x00000000ff157424 */ /* 0x000fe200078e00ff */
[----:B------:R2:W-:Y:S01]  /*0500*/  STL.U8 [R4], RZ ;  /* 0x000000ff04007387 */ /* 0x0005e20000100000 */
[----:B------:R-:W-:-:S03]  /*0510*/  MOV R20, 0x5d0 ;  /* 0x000005d000147802 */ /* 0x000fc60000000f00 */
[----:B------:R0:W-:Y:S01]  /*0520*/  STL.U8 [R2], RZ ;  /* 0x000000ff02007387 */ /* 0x0001e20000100000 */
[----:B--2---:R-:W-:Y:S01]  /*0530*/  MOV R4, UR6 ;  /* 0x0000000600047c02 */ /* 0x004fe20008000f00 */
[----:B----4-:R-:W-:Y:S01]  /*0540*/  DMUL R12, R6, R10 ;  /* 0x0000000a060c7228 */ /* 0x010fe20000000000 */
[----:B------:R-:W-:Y:S01]  /*0550*/  IMAD R7, R0, UR4, R3 ;  /* 0x0000000400077c24 */ /* 0x000fe2000f8e0203 */
[----:B------:R-:W-:Y:S01]  /*0560*/  MOV R10, UR4 ;  /* 0x00000004000a7c02 */ /* 0x000fe20008000f00 */
[----:B------:R-:W-:Y:S02]  /*0570*/  VIADD R11, R5, 0xffffffff ;  /* 0xffffffff050b7836 */ /* 0x000fe40000000000 */
[----:B---3--:R-:W-:-:S04]  /*0580*/  IMAD.WIDE.U32 R6, R7, 0x8, R14 ;  /* 0x0000000807067825 */ /* 0x008fc800078e000e */
[----:B------:R-:W-:Y:S02]  /*0590*/  @P0 IMAD.MOV R11, RZ, RZ, R5 ;  /* 0x000000ffff0b0224 */ /* 0x000fe400078e0205 */
[----:B------:R-:W-:Y:S02]  /*05a0*/  IMAD.U32 R5, RZ, RZ, UR7 ;  /* 0x00000007ff057e24 */ /* 0x000fe4000f8e00ff */
[----:B0-----:R-:W-:-:S07]  /*05b0*/  IMAD.MOV.U32 R14, RZ, RZ, 0x2 ;  /* 0x00000002ff0e7424 */ /* 0x001fce00078e00ff */
[----:B------:R-:W-:Y:S05]  /*05c0*/  CALL.REL.NOINC `($_Z12permutationsPeS_$_Z20nextPermutationBlockPeS_PbieiPii) ;  /* 0x0000000000047944 */ /* 0x000fea0003c00000 */
[----:B------:R-:W-:Y:S05]  /*05d0*/  EXIT ;  /* 0x000000000000794d */ /* 0x000fea0003800000 */
        .type           $_Z12permutationsPeS_$_Z20nextPermutationBlockPeS_PbieiPii,@function
        .size           $_Z12permutationsPeS_$_Z20nextPermutationBlockPeS_PbieiPii,($_Z12permutationsPeS_$__internal_accurate_pow - $_Z12permutationsPeS_$_Z20nextPermutationBlockPeS_PbieiPii)
$_Z12permutationsPeS_$_Z20nextPermutationBlockPeS_PbieiPii:
[----:B------:R-:W-:-:S05]  /*05e0*/  VIADD R1, R1, 0xffffff90 ;  /* 0xffffff9001017836 */ /* 0x000fca0000000000 */
[----:B------:R-:W-:Y:S04]  /*05f0*/  STL [R1+0x68], R53 ;  /* 0x0000683501007387 */ /* 0x000fe80000100800 */
        /* <DEDUP_REMOVED lines=12> */
[----:B------:R-:W-:Y:S04]  /*06c0*/  STL [R1], R2 ;  /* 0x0000000201007387 */ /* 0x000fe80000100800 */
[----:B------:R0:W-:Y:S04]  /*06d0*/  STL [R1+0x3c], R30 ;  /* 0x00003c1e01007387 */ /* 0x0001e80000100800 */
[----:B------:R1:W-:Y:S04]  /*06e0*/  STL [R1+0x38], R29 ;  /* 0x0000381d01007387 */ /* 0x0003e80000100800 */
[----:B------:R2:W-:Y:S01]  /*06f0*/  STL [R1+0x34], R28 ;  /* 0x0000341c01007387 */ /* 0x0005e20000100800 */
[----:B0-----:R-:W0:Y:S05]  /*0700*/  BMOV.32.CLEAR R30, B8 ;  /* 0x00000000081e7355 */ /* 0x001e2a0000100000 */
[----:B-1----:R-:W1:Y:S05]  /*0710*/  BMOV.32.CLEAR R29, B7 ;  /* 0x00000000071d7355 */ /* 0x002e6a0000100000 */
[----:B--2---:R-:W2:Y:S05]  /*0720*/  BMOV.32.CLEAR R28, B6 ;  /* 0x00000000061c7355 */ /* 0x004eaa0000100000 */
[----:B------:R-:W-:Y:S01]  /*0730*/  BSSY.RECONVERGENT B8, `(.L_x_6) ;  /* 0x00000e1000087945 */ /* 0x000fe20003800200 */
[----:B------:R3:W-:Y:S04]  /*0740*/  STL [R1+0x58], R45 ;  /* 0x0000582d01007387 */ /* 0x0007e80000100800 */
[----:B------:R4:W-:Y:S04]  /*0750*/  STL [R1+0x54], R44 ;  /* 0x0000542c01007387 */ /* 0x0009e80000100800 */
[----:B------:R5:W-:Y:S01]  /*0760*/  STL [R1+0x50], R39 ;  /* 0x0000502701007387 */ /* 0x000be20000100800 */
[----:B---3--:R-:W-:-:S03]  /*0770*/  IMAD.MOV.U32 R45, RZ, RZ, R5 ;  /* 0x000000ffff2d7224 */ /* 0x008fc600078e0005 */
[----:B------:R3:W-:Y:S01]  /*0780*/  STL [R1+0x4c], R38 ;  /* 0x00004c2601007387 */ /* 0x0007e20000100800 */
[----:B----4-:R-:W-:-:S03]  /*0790*/  MOV R44, R4 ;  /* 0x00000004002c7202 */ /* 0x010fc60000000f00 */
[----:B------:R4:W-:Y:S01]  /*07a0*/  STL [R1+0x48], R37 ;  /* 0x0000482501007387 */ /* 0x0009e20000100800 */
[----:B-----5:R-:W-:-:S03]  /*07b0*/  MOV R39, R7 ;  /* 0x0000000700277202 */ /* 0x020fc60000000f00 */
[----:B------:R5:W-:Y:S01]  /*07c0*/  STL [R1+0x44], R36 ;  /* 0x0000442401007387 */ /* 0x000be20000100800 */
[----:B---3--:R-:W-:-:S03]  /*07d0*/  IMAD.MOV.U32 R38, RZ, RZ, R6 ;  /* 0x000000ffff267224 */ /* 0x008fc600078e0006 */
[----:B------:R3:W-:Y:S01]  /*07e0*/  STL [R1+0x1c], R22 ;  /* 0x00001c1601007387 */ /* 0x0007e20000100800 */
[----:B----4-:R-:W-:-:S03]  /*07f0*/  IMAD.MOV.U32 R37, RZ, RZ, R13 ;  /* 0x000000ffff257224 */ /* 0x010fc600078e000d */
[----:B------:R4:W-:Y:S01]  /*0800*/  STL [R1+0x10], R19 ;  /* 0x0000101301007387 */ /* 0x0009e20000100800 */
[----:B-----5:R-:W-:-:S03]  /*0810*/  IMAD.MOV.U32 R36, RZ, RZ, R12 ;  /* 0x000000ffff247224 */ /* 0x020fc600078e000c */
[----:B------:R5:W-:Y:S01]  /*0820*/  STL [R1+0xc], R18 ;  /* 0x00000c1201007387 */ /* 0x000be20000100800 */
[----:B---3--:R-:W-:-:S03]  /*0830*/  IMAD.MOV.U32 R22, RZ, RZ, R8 ;  /* 0x000000ffff167224 */ /* 0x008fc600078e0008 */
[----:B------:R3:W-:Y:S01]  /*0840*/  STL [R1+0x8], R17 ;  /* 0x0000081101007387 */ /* 0x0007e20000100800 */
[----:B----4-:R-:W-:Y:S01]  /*0850*/  IMAD.MOV.U32 R19, RZ, RZ, R9 ;  /* 0x000000ffff137224 */ /* 0x010fe200078e0009 */
[----:B-----5:R-:W-:Y:S02]  /*0860*/  MOV R18, R10 ;  /* 0x0000000a00127202 */ /* 0x020fe40000000f00 */
[----:B---3--:R-:W-:Y:S01]  /*0870*/  MOV R17, R11 ;  /* 0x0000000b00117202 */ /* 0x008fe20000000f00 */
[----:B------:R-:W3:Y:S01]  /*0880*/  LDC.64 R46, c[0x0][0x358] ;  /* 0x0000d600ff2e7b82 */ /* 0x000ee20000000a00 */
[----:B------:R-:W-:-:S13]  /*0890*/  ISETP.NE.AND P0, PT, R14, R18, PT ;  /* 0x000000120e00720c */ /* 0x000fda0003f05270 */
[----:B012---:R-:W-:Y:S05]  /*08a0*/  @!P0 BRA `(.L_x_7) ;  /* 0x0000000800c48947 */ /* 0x007fea0003800000 */
[----:B------:R-:W0:Y:S01]  /*08b0*/  LDCU UR4, c[0x0][0x2f8] ;  /* 0x00005f00ff0477ac */ /* 0x000e220008000800 */
[C---:B------:R-:W-:Y:S01]  /*08c0*/  ISETP.GE.U32.AND P0, PT, R18.reuse, 0x4, PT ;  /* 0x000000041200780c */ /* 0x040fe20003f06070 */
[----:B------:R-:W-:Y:S01]  /*08d0*/  BSSY.RECONVERGENT B7, `(.L_x_8) ;  /* 0x0000080000077945 */ /* 0x000fe20003800200 */
[----:B------:R-:W-:Y:S02]  /*08e0*/  HFMA2 R27, -RZ, RZ, 0, 0 ;  /* 0x00000000ff1b7431 */ /* 0x000fe400000001ff */
[----:B------:R-:W-:Y:S02]  /*08f0*/  IMAD R16, R18, R14, RZ ;  /* 0x0000000e12107224 */ /* 0x000fe400078e02ff */
[----:B------:R-:W-:Y:S02]  /*0900*/  VIADD R2, R14, 0x1 ;  /* 0x000000010e027836 */ /* 0x000fe40000000000 */
[----:B------:R-:W-:Y:S02]  /*0910*/  IMAD.MOV.U32 R26, RZ, RZ, -0x1 ;  /* 0xffffffffff1a7424 */ /* 0x000fe400078e00ff */
[----:B0-----:R-:W-:-:S03]  /*0920*/  VIADD R23, R22, -UR4 ;  /* 0x8000000416177c36 */ /* 0x001fc60008000000 */
[----:B------:R-:W-:Y:S05]  /*0930*/  @!P0 BRA `(.L_x_9) ;  /* 0x0000000400e48947 */ /* 0x000fea0003800000 */
[----:B------:R-:W-:Y:S01]  /*0940*/  IMAD.WIDE R4, R16, 0x8, R44 ;  /* 0x0000000810047825 */ /* 0x000fe200078e022c */
[C---:B------:R-:W-:Y:S02]  /*0950*/  LOP3.LUT R25, R18.reuse, 0xfffffffc, RZ, 0xc0, !PT ;  /* 0xfffffffc12197812 */ /* 0x040fe400078ec0ff */
[----:B------:R-:W-:Y:S01]  /*0960*/  LOP3.LUT R27, R18, 0x7ffffffc, RZ, 0xc0, !PT ;  /* 0x7ffffffc121b7812 */ /* 0x000fe200078ec0ff */
[----:B------:R-:W-:Y:S01]  /*0970*/  VIADD R23, R23, 0x1 ;  /* 0x0000000117177836 */ /* 0x000fe20000000000 */
[----:B------:R-:W-:Y:S01]  /*0980*/  IADD3 R52, P0, PT, R4, 0x10, RZ ;  /* 0x0000001004347810 */ /* 0x000fe20007f1e0ff */
[----:B------:R-:W-:Y:S01]  /*0990*/  IMAD.MOV.U32 R26, RZ, RZ, -0x1 ;  /* 0xffffffffff1a7424 */ /* 0x000fe200078e00ff */
[----:B------:R-:W-:Y:S01]  /*09a0*/  IADD3 R25, PT, PT, -R25, RZ, RZ ;  /* 0x000000ff19197210 */ /* 0x000fe20007ffe1ff */
[----:B------:R-:W-:Y:S01]  /*09b0*/  IMAD.MOV.U32 R24, RZ, RZ, R16 ;  /* 0x000000ffff187224 */ /* 0x000fe200078e0010 */
[----:B------:R-:W-:-:S09]  /*09c0*/  IADD3.X R53, PT, PT, RZ, R5, RZ, P0, !PT ;  /* 0x00000005ff357210 */ /* 0x000fd200007fe4ff */
.L_x_18:
[----:B------:R-:W2:Y:S01]  /*09d0*/  LDL.U8 R0, [R23+-0x1] ;  /* 0xffffff0017007983 */ /* 0x000ea20000100000 */
[----:B------:R-:W-:Y:S01]  /*09e0*/  VIADD R25, R25, 0x4 ;  /* 0x0000000419197836 */ /* 0x000fe20000000000 */
[----:B------:R-:W-:Y:S04]  /*09f0*/  BSSY.RECONVERGENT B6, `(.L_x_10) ;  /* 0x000001c000067945 */ /* 0x000fe80003800200 */
[----:B------:R-:W-:-:S04]  /*0a00*/  ISETP.NE.AND P1, PT, R25, RZ, PT ;  /* 0x000000ff1900720c */ /* 0x000fc80003f25270 */
[----:B------:R-:W-:Y:S02]  /*0a10*/  P2R R31, PR, RZ, 0x2 ;  /* 0x00000002ff1f7803 */ /* 0x000fe40000000000 */
[----:B--2---:R-:W-:-:S13]  /*0a20*/  ISETP.NE.AND P0, PT, R0, 0x1, PT ;  /* 0x000000010000780c */ /* 0x004fda0003f05270 */
[----:B------:R-:W-:Y:S05]  /*0a30*/  @P0 BRA `(.L_x_11) ;  /* 0x00000000005c0947 */ /* 0x000fea0003800000 */
[----:B---3--:R-:W-:Y:S01]  /*0a40*/  R2UR UR4, R46 ;  /* 0x000000002e0472ca */ /* 0x008fe200000e0000 */
[----:B------:R-:W-:Y:S01]  /*0a50*/  IMAD.MOV.U32 R10, RZ, RZ, R44 ;  /* 0x000000ffff0a7224 */ /* 0x000fe200078e002c */
[----:B------:R-:W-:Y:S02]  /*0a60*/  R2UR UR5, R47 ;  /* 0x000000002f0572ca */ /* 0x000fe400000e0000 */
[----:B------:R-:W-:-:S03]  /*0a70*/  MOV R11, R45 ;  /* 0x0000002d000b7202 */ /* 0x000fc60000000f00 */
[----:B------:R-:W-:-:S08]  /*0a80*/  IMAD.WIDE R10, R24, 0x8, R10 ;  /* 0x00000008180a7825 */ /* 0x000fd000078e020a */
[----:B------:R-:W2:Y:S01]  /*0a90*/  LDG.E.64 R10, desc[UR4][R10.64] ;  /* 0x000000040a0a7981 */ /* 0x000ea2000c1e1b00 */
[----:B------:R-:W-:Y:S01]  /*0aa0*/  VIADD R26, R26, 0x1 ;  /* 0x000000011a1a7836 */ /* 0x000fe20000000000 */
[----:B------:R-:W-:Y:S01]  /*0ab0*/  MOV R5, R45 ;  /* 0x0000002d00057202 */ /* 0x000fe20000000f00 */
[----:B------:R-:W-:Y:S01]  /*0ac0*/  IMAD.MOV.U32 R4, RZ, RZ, R44 ;  /* 0x000000ffff047224 */ /* 0x000fe200078e002c */
[----:B------:R0:W-:Y:S01]  /*0ad0*/  STL.U8 [R23+-0x1], RZ ;  /* 0xffffffff17007387 */ /* 0x0001e20000100000 */
[----:B------:R-:W-:Y:S01]  /*0ae0*/  IMAD.MOV.U32 R6, RZ, RZ, R38 ;  /* 0x000000ffff067224 */ /* 0x000fe200078e0026 */
[----:B------:R-:W-:Y:S01]  /*0af0*/  MOV R8, R22 ;  /* 0x0000001600087202 */ /* 0x000fe20000000f00 */
[----:B------:R-:W-:Y:S01]  /*0b00*/  IMAD.MOV.U32 R7, RZ, RZ, R39 ;  /* 0x000000ffff077224 */ /* 0x000fe200078e0027 */
[----:B------:R-:W-:Y:S01]  /*0b10*/  MOV R14, R2 ;  /* 0x00000002000e7202 */ /* 0x000fe20000000f00 */
[----:B------:R-:W-:Y:S01]  /*0b20*/  IMAD.MOV.U32 R9, RZ, RZ, R19 ;  /* 0x000000ffff097224 */ /* 0x000fe200078e0013 */
[----:B------:R-:W-:Y:S01]  /*0b30*/  MOV R20, 0xb90 ;  /* 0x00000b9000147802 */ /* 0x000fe20000000f00 */
[----:B------:R-:W-:Y:S01]  /*0b40*/  IMAD.MOV.U32 R21, RZ, RZ, 0x0 ;  /* 0x00000000ff157424 */ /* 0x000fe200078e00ff */
[----:B--2---:R-:W-:Y:S01]  /*0b50*/  DMUL R12, R36, R10 ;  /* 0x0000000a240c7228 */ /* 0x004fe20000000000 */
[----:B------:R-:W-:-:S02]  /*0b60*/  IMAD.MOV.U32 R10, RZ, RZ, R18 ;  /* 0x000000ffff0a7224 */ /* 0x000fc400078e0012 */
[----:B0-----:R-:W-:-:S08]  /*0b70*/  IMAD.IADD R11, R26, 0x1, R17 ;  /* 0x000000011a0b7824 */ /* 0x001fd000078e0211 */
[----:B------:R-:W-:Y:S05]  /*0b80*/  CALL.REL.NOINC `($_Z12permutationsPeS_$_Z20nextPermutationBlockPeS_PbieiPii) ;  /* 0xfffffff800947944 */ /* 0x000fea0003c3ffff */
[----:B------:R-:W-:-:S05]  /*0b90*/  HFMA2 R0, -RZ, RZ, 0, 5.9604644775390625e-08 ;  /* 0x00000001ff007431 */ /* 0x000fca00000001ff */
[----:B------:R0:W-:Y:S02]  /*0ba0*/  STL.U8 [R23+-0x1], R0 ;  /* 0xffffff0017007387 */ /* 0x0001e40000100000 */
.L_x_11:
[----:B------:R-:W-:Y:S05]  /*0bb0*/  BSYNC.RECONVERGENT B6 ;  /* 0x0000000000067941 */ /* 0x000fea0003800200 */
.L_x_10:
[----:B0-----:R-:W2:Y:S01]  /*0bc0*/  LDL.U8 R0, [R23] ;  /* 0x0000000017007983 */ /* 0x001ea20000100000 */
[----:B------:R-:W-:Y:S01]  /*0bd0*/  BSSY.RECONVERGENT B6, `(.L_x_12) ;  /* 0x0000017000067945 */ /* 0x000fe20003800200 */
[----:B--2---:R-:W-:-:S13]  /*0be0*/  ISETP.NE.AND P0, PT, R0, 0x1, PT ;  /* 0x000000010000780c */ /* 0x004fda0003f05270 */
[----:B------:R-:W-:Y:S05]  /*0bf0*/  @P0 BRA `(.L_x_13) ;  /* 0x0000000000500947 */ /* 0x000fea0003800000 */
[----:B---3--:R-:W-:Y:S02]  /*0c00*/  R2UR UR4, R46 ;  /* 0x000000002e0472ca */ /* 0x008fe400000e0000 */
[----:B------:R-:W-:-:S13]  /*0c10*/  R2UR UR5, R47 ;  /* 0x000000002f0572ca */ /* 0x000fda00000e0000 */
[----:B------:R-:W2:Y:S01]  /*0c20*/  LDG.E.64 R12, desc[UR4][R52.64+-0x8] ;  /* 0xfffff804340c7981 */ /* 0x000ea2000c1e1b00 */
[----:B------:R-:W-:Y:S01]  /*0c30*/  VIADD R26, R26, 0x1 ;  /* 0x000000011a1a7836 */ /* 0x000fe20000000000 */
[----:B------:R-:W-:Y:S01]  /*0c40*/  MOV R5, R45 ;  /* 0x0000002d00057202 */ /* 0x000fe20000000f00 */
[----:B------:R-:W-:Y:S01]  /*0c50*/  IMAD.MOV.U32 R4, RZ, RZ, R44 ;  /* 0x000000ffff047224 */ /* 0x000fe200078e002c */
[----:B------:R0:W-:Y:S01]  /*0c60*/  STL.U8 [R23], RZ ;  /* 0x000000ff17007387 */ /* 0x0001e20000100000 */
[----:B------:R-:W-:Y:S01]  /*0c70*/  IMAD.MOV.U32 R6, RZ, RZ, R38 ;  /* 0x000000ffff067224 */ /* 0x000fe200078e0026 */
[----:B------:R-:W-:Y:S01]  /*0c80*/  MOV R8, R22 ;  /* 0x0000001600087202 */ /* 0x000fe20000000f00 */
[----:B------:R-:W-:Y:S01]  /*0c90*/  IMAD.MOV.U32 R7, RZ, RZ, R39 ;  /* 0x000000ffff077224 */ /* 0x000fe200078e0027 */
[----:B------:R-:W-:Y:S01]  /*0ca0*/  MOV R14, R2 ;  /* 0x00000002000e7202 */ /* 0x000fe20000000f00 */
[----:B------:R-:W-:Y:S01]  /*0cb0*/  IMAD.MOV.U32 R9, RZ, RZ, R19 ;  /* 0x000000ffff097224 */ /* 0x000fe200078e0013 */
[----:B------:R-:W-:Y:S01]  /*0cc0*/  MOV R20, 0xd20 ;  /* 0x00000d2000147802 */ /* 0x000fe20000000f00 */
[----:B------:R-:W-:-:S02]  /*0cd0*/  IMAD.MOV.U32 R10, RZ, RZ, R18 ;  /* 0x000000ffff0a7224 */ /* 0x000fc400078e0012 */
[----:B------:R-:W-:Y:S02]  /*0ce0*/  IMAD.IADD R11, R26, 0x1, R17 ;  /* 0x000000011a0b7824 */ /* 0x000fe400078e0211 */
[----:B------:R-:W-:Y:S01]  /*0cf0*/  IMAD.MOV.U32 R21, RZ, RZ, 0x0 ;  /* 0x00000000ff157424 */ /* 0x000fe200078e00ff */
[----:B0-2---:R-:W-:-:S11]  /*0d00*/  DMUL R12, R36, R12 ;  /* 0x0000000c240c7228 */ /* 0x005fd60000000000 */
[----:B------:R-:W-:Y:S05]  /*0d10*/  CALL.REL.NOINC `($_Z12permutationsPeS_$_Z20nextPermutationBlockPeS_PbieiPii) ;  /* 0xfffffff800307944 */ /* 0x000fea0003c3ffff */
[----:B------:R-:W-:-:S05]  /*0d20*/  HFMA2 R0, -RZ, RZ, 0, 5.9604644775390625e-08 ;  /* 0x00000001ff007431 */ /* 0x000fca00000001ff */
[----:B------:R0:W-:Y:S02]  /*0d30*/  STL.U8 [R23], R0 ;  /* 0x0000000017007387 */ /* 0x0001e40000100000 */
.L_x_13:
[----:B------:R-:W-:Y:S05]  /*0d40*/  BSYNC.RECONVERGENT B6 ;  /* 0x0000000000067941 */ /* 0x000fea0003800200 */
.L_x_12:
[----:B0-----:R-:W2:Y:S01]  /*0d50*/  LDL.U8 R0, [R23+0x1] ;  /* 0x0000010017007983 */ /* 0x001ea20000100000 */
        /* <DEDUP_REMOVED lines=9> */
[----:B------:R0:W-:Y:S01]  /*0df0*/  STL.U8 [R23+0x1], RZ ;  /* 0x000001ff17007387 */ /* 0x0001e20000100000 */
        /* <DEDUP_REMOVED lines=12> */
[----:B------:R0:W-:Y:S02]  /*0ec0*/  STL.U8 [R23+0x1], R0 ;  /* 0x0000010017007387 */ /* 0x0001e40000100000 */
.L_x_15:
[----:B------:R-:W-:Y:S05]  /*0ed0*/  BSYNC.RECONVERGENT B6 ;  /* 0x0000000000067941 */ /* 0x000fea0003800200 */
.L_x_14:
        /* <DEDUP_REMOVED lines=24> */
.L_x_17:
[----:B------:R-:W-:Y:S05]  /*1060*/  BSYNC.RECONVERGENT B6 ;  /* 0x0000000000067941 */ /* 0x000fea0003800200 */
.L_x_16:
[----:B------:R-:W-:Y:S01]  /*1070*/  ISETP.NE.AND P1, PT, R31, RZ, PT ;  /* 0x000000ff1f00720c */ /* 0x000fe20003f25270 */
[----:B------:R-:W-:Y:S01]  /*1080*/  VIADD R24, R24, 0x4 ;  /* 0x0000000418187836 */ /* 0x000fe20000000000 */
[----:B------:R-:W-:Y:S01]  /*1090*/  IADD3 R52, P0, PT, R52, 0x20, RZ ;  /* 0x0000002034347810 */ /* 0x000fe20007f1e0ff */
[----:B0-----:R-:W-:-:S03]  /*10a0*/  VIADD R23, R23, 0x4 ;  /* 0x0000000417177836 */ /* 0x001fc60000000000 */
[----:B------:R-:W-:-:S07]  /*10b0*/  IADD3.X R53, PT, PT, RZ, R53, RZ, P0, !PT ;  /* 0x00000035ff357210 */ /* 0x000fce00007fe4ff */
[----:B------:R-:W-:Y:S05]  /*10c0*/  @P1 BRA `(.L_x_18) ;  /* 0xfffffff800401947 */ /* 0x000fea000383ffff */
.L_x_9:
[----:B------:R-:W-:Y:S05]  /*10d0*/  BSYNC.RECONVERGENT B7 ;  /* 0x0000000000077941 */ /* 0x000fea0003800200 */
.L_x_8:
[----:B------:R-:W-:-:S04]  /*10e0*/  LOP3.LUT R0, R18, 0x3, RZ, 0xc0, !PT ;  /* 0x0000000312007812 */ /* 0x000fc800078ec0ff */
[----:B------:R-:W-:-:S13]  /*10f0*/  ISETP.NE.AND P0, PT, R0, RZ, PT ;  /* 0x000000ff0000720c */ /* 0x000fda0003f05270 */
[----:B------:R-:W-:Y:S05]  /*1100*/  @!P0 BRA `(.L_x_19) ;  /* 0x00000004000c8947 */ /* 0x000fea0003800000 */
[----:B------:R-:W0:Y:S01]  /*1110*/  LDCU UR4, c[0x0][0x2f8] ;  /* 0x00005f00ff0477ac */ /* 0x000e220008000800 */
[----:B------:R-:W-:Y:S01]  /*1120*/  BSSY.RECONVERGENT B7, `(.L_x_20) ;  /* 0x0000028000077945 */ /* 0x000fe20003800200 */
[----:B------:R-:W-:Y:S01]  /*1130*/  IMAD.IADD R23, R16, 0x1, R27 ;  /* 0x0000000110177824 */ /* 0x000fe200078e021b */
[----:B------:R-:W-:Y:S01]  /*1140*/  IADD3 R16, PT, PT, -R0, RZ, RZ ;  /* 0x000000ff00107210 */ /* 0x000fe20007ffe1ff */
[----:B0-----:R-:W-:-:S04]  /*1150*/  VIADD R4, R22, -UR4 ;  /* 0x8000000416047c36 */ /* 0x001fc80008000000 */
[----:B------:R-:W-:-:S07]  /*1160*/  IMAD.IADD R27, R27, 0x1, R4 ;  /* 0x000000011b1b7824 */ /* 0x000fce00078e0204 */
.L_x_23:
[----:B------:R-:W2:Y:S01]  /*1170*/  LDL.U8 R0, [R27] ;  /* 0x000000001b007983 */ /* 0x000ea20000100000 */
        /* <DEDUP_REMOVED lines=9> */
[----:B------:R-:W-:-:S05]  /*1210*/  MOV R10, R44 ;  /* 0x0000002c000a7202 */ /* 0x000fca0000000f00 */
[----:B------:R-:W-:-:S06]  /*1220*/  IMAD.WIDE R10, R23, 0x8, R10 ;  /* 0x00000008170a7825 */ /* 0x000fcc00078e020a */
[----:B------:R-:W2:Y:S01]  /*1230*/  LDG.E.64 R10, desc[UR4][R10.64] ;  /* 0x000000040a0a7981 */ /* 0x000ea2000c1e1b00 */
[----:B------:R-:W-:Y:S02]  /*1240*/  VIADD R26, R26, 0x1 ;  /* 0x000000011a1a7836 */ /* 0x000fe40000000000 */
[----:B------:R-:W-:Y:S01]  /*1250*/  HFMA2 R21, -RZ, RZ, 0, 0 ;  /* 0x00000000ff157431 */ /* 0x000fe200000001ff */
[----:B------:R-:W-:Y:S01]  /*1260*/  MOV R4, R44 ;  /* 0x0000002c00047202 */ /* 0x000fe20000000f00 */
[----:B------:R0:W-:Y:S01]  /*1270*/  STL.U8 [R27], RZ ;  /* 0x000000ff1b007387 */ /* 0x0001e20000100000 */
[----:B------:R-:W-:Y:S01]  /*1280*/  IMAD.MOV.U32 R5, RZ, RZ, R45 ;  /* 0x000000ffff057224 */ /* 0x000fe200078e002d */
[----:B------:R-:W-:Y:S01]  /*1290*/  MOV R7, R39 ;  /* 0x0000002700077202 */ /* 0x000fe20000000f00 */
[----:B------:R-:W-:Y:S01]  /*12a0*/  IMAD.MOV.U32 R6, RZ, RZ, R38 ;  /* 0x000000ffff067224 */ /* 0x000fe200078e0026 */
[----:B------:R-:W-:Y:S01]  /*12b0*/  MOV R20, 0x1330 ;  /* 0x0000133000147802 */ /* 0x000fe20000000f00 */
[----:B------:R-:W-:-:S02]  /*12c0*/  IMAD.MOV.U32 R8, RZ, RZ, R22 ;  /* 0x000000ffff087224 */ /* 0x000fc400078e0016 */
[----:B------:R-:W-:Y:S02]  /*12d0*/  IMAD.MOV.U32 R9, RZ, RZ, R19 ;  /* 0x000000ffff097224 */ /* 0x000fe400078e0013 */
[----:B------:R-:W-:Y:S01]  /*12e0*/  IMAD.MOV.U32 R14, RZ, RZ, R2 ;  /* 0x000000ffff0e7224 */ /* 0x000fe200078e0002 */
[----:B--2---:R-:W-:Y:S01]  /*12f0*/  DMUL R12, R36, R10 ;  /* 0x0000000a240c7228 */ /* 0x004fe20000000000 */
[----:B------:R-:W-:Y:S01]  /*1300*/  MOV R10, R18 ;  /* 0x00000012000a7202 */ /* 0x000fe20000000f00 */
[----:B0-----:R-:W-:-:S09]  /*1310*/  IMAD.IADD R11, R26, 0x1, R17 ;  /* 0x000000011a0b7824 */ /* 0x001fd200078e0211 */
[----:B------:R-:W-:Y:S05]  /*1320*/  CALL.REL.NOINC `($_Z12permutationsPeS_$_Z20nextPermutationBlockPeS_PbieiPii) ;  /* 0xfffffff000ac7944 */ /* 0x000fea0003c3ffff */
[----:B------:R-:W-:-:S05]  /*1330*/  IMAD.MOV.U32 R0, RZ, RZ, 0x1 ;  /* 0x00000001ff007424 */ /* 0x000fca00078e00ff */
[----:B------:R0:W-:Y:S02]  /*1340*/  STL.U8 [R27], R0 ;  /* 0x000000001b007387 */ /* 0x0001e40000100000 */
.L_x_22:
[----:B------:R-:W-:Y:S05]  /*1350*/  BSYNC.RECONVERGENT B6 ;  /* 0x0000000000067941 */ /* 0x000fea0003800200 */
.L_x_21:
[----:B------:R-:W-:Y:S01]  /*1360*/  ISETP.NE.AND P0, PT, R24, RZ, PT ;  /* 0x000000ff1800720c */ /* 0x000fe20003f05270 */
[----:B------:R-:W-:Y:S01]  /*1370*/  VIADD R23, R23, 0x1 ;  /* 0x0000000117177836 */ /* 0x000fe20000000000 */
[----:B0-----:R-:W-:-:S11]  /*1380*/  IADD3 R27, PT, PT, R27, 0x1, RZ ;  /* 0x000000011b1b7810 */ /* 0x001fd60007ffe0ff */
[----:B------:R-:W-:Y:S05]  /*1390*/  @P0 BRA `(.L_x_23) ;  /* 0xfffffffc00740947 */ /* 0x000fea000383ffff */
[----:B------:R-:W-:Y:S05]  /*13a0*/  BSYNC.RECONVERGENT B7 ;  /* 0x0000000000077941 */ /* 0x000fea0003800200 */
.L_x_20:
[----:B------:R-:W-:Y:S05]  /*13b0*/  BRA `(.L_x_19) ;  /* 0x0000000000607947 */ /* 0x000fea0003800000 */
.L_x_7:
[----:B------:R-:W0:Y:S01]  /*13c0*/  I2F.F64 R4, R17 ;  /* 0x0000001100047312 */ /* 0x000e220000201c00 */
[----:B------:R-:W-:Y:S01]  /*13d0*/  MOV R20, 0x1480 ;  /* 0x0000148000147802 */ /* 0x000fe20000000f00 */
[----:B------:R-:W-:Y:S01]  /*13e0*/  IMAD.MOV.U32 R21, RZ, RZ, 0x0 ;  /* 0x00000000ff157424 */ /* 0x000fe200078e00ff */
[----:B0-----:R-:W-:-:S04]  /*13f0*/  SHF.R.U32.HI R0, RZ, 0x14, R5 ;  /* 0x00000014ff007819 */ /* 0x001fc80000011605 */
[----:B------:R-:W-:-:S05]  /*1400*/  LOP3.LUT R0, R0, 0x7ff, RZ, 0xc0, !PT ;  /* 0x000007ff00007812 */ /* 0x000fca00078ec0ff */
[----:B------:R-:W-:-:S05]  /*1410*/  VIADD R3, R0, 0xfffffc0c ;  /* 0xfffffc0c00037836 */ /* 0x000fca0000000000 */
[CC--:B------:R-:W-:Y:S02]  /*1420*/  SHF.L.U32 R0, R4.reuse, R3.reuse, RZ ;  /* 0x0000000304007219 */ /* 0x0c0fe400000006ff */
[----:B------:R-:W-:Y:S02]  /*1430*/  SHF.L.U64.HI R3, R4, R3, R5 ;  /* 0x0000000304037219 */ /* 0x000fe40000010205 */
[----:B------:R-:W-:-:S04]  /*1440*/  ISETP.NE.U32.AND P0, PT, R0, RZ, PT ;  /* 0x000000ff0000720c */ /* 0x000fc80003f05070 */
[----:B------:R-:W-:-:S04]  /*1450*/  ISETP.NE.AND.EX P0, PT, R3, -0x80000000, PT, P0 ;  /* 0x800000000300780c */ /* 0x000fc80003f05300 */
[----:B------:R-:W-:-:S09]  /*1460*/  P2R R2, PR, RZ, 0x1 ;  /* 0x00000001ff027803 */ /* 0x000fd20000000000 */
[----:B---3--:R-:W-:Y:S05]  /*1470*/  CALL.REL.NOINC `($_Z12permutationsPeS_$__internal_accurate_pow) ;  /* 0x0000000000b47944 */ /* 0x008fea0003c00000 */
[----:B------:R-:W-:Y:S02]  /*1480*/  R2UR UR4, R46 ;  /* 0x000000002e0472ca */ /* 0x000fe400000e0000 */
[----:B------:R-:W-:Y:S02]  /*1490*/  R2UR UR5, R47 ;  /* 0x000000002f0572ca */ /* 0x000fe400000e0000 */
[----:B------:R-:W-:-:S11]  /*14a0*/  ISETP.NE.AND P6, PT, R2, RZ, PT ;  /* 0x000000ff0200720c */ /* 0x000fd60003fc5270 */
[----:B------:R-:W2:Y:S01]  /*14b0*/  LDG.E.64 R6, desc[UR4][R38.64] ;  /* 0x0000000426067981 */ /* 0x000ea2000c1e1b00 */
[----:B------:R-:W-:Y:S01]  /*14c0*/  DADD R2, -RZ, -R4 ;  /* 0x00000000ff027229 */ /* 0x000fe20000000904 */
[----:B------:R-:W-:-:S09]  /*14d0*/  ISETP.NE.AND P0, PT, R17, RZ, PT ;  /* 0x000000ff1100720c */ /* 0x000fd20003f05270 */
[----:B------:R-:W-:Y:S02]  /*14e0*/  FSEL R4, R2, R4, !P6 ;  /* 0x0000000402047208 */ /* 0x000fe40007000000 */
[----:B------:R-:W-:Y:S02]  /*14f0*/  FSEL R5, R3, R5, !P6 ;  /* 0x0000000503057208 */ /* 0x000fe40007000000 */
[----:B------:R-:W-:Y:S02]  /*1500*/  FSEL R4, R4, RZ, P0 ;  /* 0x000000ff04047208 */ /* 0x000fe40000000000 */
[----:B------:R-:W-:-:S06]  /*1510*/  FSEL R5, R5, 1.875, P0 ;  /* 0x3ff0000005057808 */ /* 0x000fcc0000000000 */
[----:B--2---:R-:W-:-:S07]  /*1520*/  DFMA R6, R36, R4, R6 ;  /* 0x000000042406722b */ /* 0x004fce0000000006 */
[----:B------:R0:W-:Y:S04]  /*1530*/  STG.E.64 desc[UR4][R38.64], R6 ;  /* 0x0000000626007986 */ /* 0x0001e8000c101b04 */
.L_x_19:
[----:B------:R-:W-:Y:S05]  /*1540*/  BSYNC.RECONVERGENT B8 ;  /* 0x0000000000087941 */ /* 0x000fea0003800200 */
.L_x_6:
[----:B------:R-:W2:Y:S01]  /*1550*/  LDL R20, [R1+0x14] ;  /* 0x0000140001147983 */ /* 0x000ea20000100800 */
[----:B------:R1:W-:Y:S05]  /*1560*/  BMOV.32 B6, R28 ;  /* 0x0000001c06007356 */ /* 0x0003ea0000000000 */
[----:B------:R-:W2:Y:S01]  /*1570*/  LDL R21, [R1+0x18] ;  /* 0x0000180001157983 */ /* 0x000ea20000100800 */
[----:B------:R4:W-:Y:S05]  /*1580*/  BMOV.32 B7, R29 ;  /* 0x0000001d07007356 */ /* 0x0009ea0000000000 */
[----:B------:R5:W-:Y:S05]  /*1590*/  BMOV.32 B8, R30 ;  /* 0x0000001e08007356 */ /* 0x000bea0000000000 */
[----:B------:R-:W2:Y:S04]  /*15a0*/  LDL R2, [R1] ;  /* 0x0000000001027983 */ /* 0x000ea80000100800 */
[----:B------:R-:W2:Y:S04]  /*15b0*/  LDL R16, [R1+0x4] ;  /* 0x0000040001107983 */ /* 0x000ea80000100800 */
        /* <DEDUP_REMOVED lines=9> */
[----:B-1----:R-:W2:Y:S04]  /*1650*/  LDL R28, [R1+0x34] ;  /* 0x00003400011c7983 */ /* 0x002ea80000100800 */
[----:B----4-:R-:W2:Y:S04]  /*1660*/  LDL R29, [R1+0x38] ;  /* 0x00003800011d7983 */ /* 0x010ea80000100800 */
[----:B-----5:R-:W2:Y:S04]  /*1670*/  LDL R30, [R1+0x3c] ;  /* 0x00003c00011e7983 */ /* 0x020ea80000100800 */
[----:B------:R-:W2:Y:S04]  /*1680*/  LDL R31, [R1+0x40] ;  /* 0x00004000011f7983 */ /* 0x000ea80000100800 */
[----:B------:R-:W2:Y:S04]  /*1690*/  LDL R36, [R1+0x44] ;  /* 0x0000440001247983 */ /* 0x000ea80000100800 */
[----:B------:R-:W2:Y:S04]  /*16a0*/  LDL R37, [R1+0x48] ;  /* 0x0000480001257983 */ /* 0x000ea80000100800 */
[----:B0-----:R-:W2:Y:S04]  /*16b0*/  LDL R38, [R1+0x4c] ;  /* 0x00004c0001267983 */ /* 0x001ea80000100800 */
[----:B------:R-:W2:Y:S04]  /*16c0*/  LDL R39, [R1+0x50] ;  /* 0x0000500001277983 */ /* 0x000ea80000100800 */
[----:B------:R-:W2:Y:S04]  /*16d0*/  LDL R44, [R1+0x54] ;  /* 0x00005400012c7983 */ /* 0x000ea80000100800 */
[----:B------:R-:W2:Y:S04]  /*16e0*/  LDL R45, [R1+0x58] ;  /* 0x00005800012d7983 */ /* 0x000ea80000100800 */
[----:B---3--:R-:W2:Y:S04]  /*16f0*/  LDL R46, [R1+0x5c] ;  /* 0x00005c00012e7983 */ /* 0x008ea80000100800 */
[----:B------:R-:W2:Y:S04]  /*1700*/  LDL R47, [R1+0x60] ;  /* 0x00006000012f7983 */ /* 0x000ea80000100800 */
[----:B------:R-:W2:Y:S04]  /*1710*/  LDL R52, [R1+0x64] ;  /* 0x0000640001347983 */ /* 0x000ea80000100800 */
[----:B------:R0:W2:Y:S02]  /*1720*/  LDL R53, [R1+0x68] ;  /* 0x0000680001357983 */ /* 0x0000a40000100800 */
[----:B0-----:R-:W-:Y:S01]  /*1730*/  IADD3 R1, PT, PT, R1, 0x70, RZ ;  /* 0x0000007001017810 */ /* 0x001fe20007ffe0ff */
[----:B--2---:R-:W-:Y:S06]  /*1740*/  RET.REL.NODEC R20 `(_Z12permutationsPeS_) ;  /* 0xffffffe8142c7950 */ /* 0x004fec0003c3ffff */
        .type           $_Z12permutationsPeS_$__internal_accurate_pow,@function
        .size           $_Z12permutationsPeS_$__internal_accurate_pow,(.L_x_35 - $_Z12permutationsPeS_$__internal_accurate_pow)
$_Z12permutationsPeS_$__internal_accurate_pow:
        /* <DEDUP_REMOVED lines=9> */
[----:B------:R0:W-:Y:S01]  /*17e0*/  STL [R1], R2 ;  /* 0x0000000201007387 */ /* 0x0001e20000100800 */
[----:B------:R-:W1:Y:S01]  /*17f0*/  MUFU.RCP64H R3, 2 ;  /* 0x4000000000037908 */ /* 0x000e620000001800 */
[----:B------:R-:W-:Y:S01]  /*1800*/  IMAD.MOV.U32 R6, RZ, RZ, 0x0 ;  /* 0x00000000ff067424 */ /* 0x000fe200078e00ff */
[----:B------:R-:W-:Y:S01]  /*1810*/  MOV R7, 0x40000000 ;  /* 0x4000000000077802 */ /* 0x000fe20000000f00 */
[----:B0-----:R-:W-:Y:S01]  /*1820*/  IMAD.MOV.U32 R2, RZ, RZ, RZ ;  /* 0x000000ffff027224 */ /* 0x001fe200078e00ff */
[----:B------:R-:W-:Y:S01]  /*1830*/  MOV R11, 0x3ed0f5d2 ;  /* 0x3ed0f5d2000b7802 */ /* 0x000fe20000000f00 */
[----:B------:R-:W-:Y:S01]  /*1840*/  IMAD.MOV.U32 R10, RZ, RZ, 0x41ad3b5a ;  /* 0x41ad3b5aff0a7424 */ /* 0x000fe200078e00ff */
[----:B------:R-:W-:Y:S01]  /*1850*/  UMOV UR4, 0x7d2cafe2 ;  /* 0x7d2cafe200047882 */ /* 0x000fe20000000000 */
[----:B------:R-:W-:Y:S01]  /*1860*/  UMOV UR5, 0x3eb0f5ff ;  /* 0x3eb0f5ff00057882 */ /* 0x000fe20000000000 */
[----:B------:R-:W-:Y:S01]  /*1870*/  SHF.L.U32 R0, R5, 0x1, RZ ;  /* 0x0000000105007819 */ /* 0x000fe200000006ff */
[----:B------:R-:W-:Y:S01]  /*1880*/  UMOV UR6, 0x3b39803f ;  /* 0x3b39803f00067882 */ /* 0x000fe20000000000 */
[----:B------:R-:W-:Y:S01]  /*1890*/  UMOV UR7, 0x3c7abc9e ;  /* 0x3c7abc9e00077882 */ /* 0x000fe20000000000 */
[----:B------:R-:W-:Y:S01]  /*18a0*/  BSSY.RECONVERGENT B0, `(.L_x_24) ;  /* 0x0000087000007945 */ /* 0x000fe20003800200 */
[----:B------:R-:W-:Y:S01]  /*18b0*/  ISETP.GT.U32.AND P0, PT, R0, -0x2000001, PT ;  /* 0xfdffffff0000780c */ /* 0x000fe20003f04070 */
[----:B-1----:R-:W-:-:S08]  /*18c0*/  DFMA R6, R2, -R6, 1 ;  /* 0x3ff000000206742b */ /* 0x002fd00000000806 */
[----:B------:R-:W-:-:S04]  /*18d0*/  DFMA R6, R6, R6, R6 ;  /* 0x000000060606722b */ /* 0x000fc80000000006 */
[----:B------:R-:W-:-:S04]  /*18e0*/  @P0 LOP3.LUT R5, R5, 0xff0fffff, RZ, 0xc0, !PT ;  /* 0xff0fffff05050812 */ /* 0x000fc800078ec0ff */
[----:B------:R-:W-:-:S08]  /*18f0*/  DFMA R6, R2, R6, R2 ;  /* 0x000000060206722b */ /* 0x000fd00000000002 */
[----:B------:R-:W-:-:S08]  /*1900*/  DMUL R2, RZ, R6 ;  /* 0x00000006ff027228 */ /* 0x000fd00000000000 */
[----:B------:R-:W-:-:S08]  /*1910*/  DFMA R2, RZ, R6, R2 ;  /* 0x00000006ff02722b */ /* 0x000fd00000000002 */
[CC--:B------:R-:W-:Y:S02]  /*1920*/  DMUL R8, R2.reuse, R2.reuse ;  /* 0x0000000202087228 */ /* 0x0c0fe40000000000 */
[----:B------:R-:W-:Y:S02]  /*1930*/  DADD R12, RZ, -R2 ;  /* 0x00000000ff0c7229 */ /* 0x000fe40000000802 */
[----:B------:R-:W-:-:S04]  /*1940*/  DMUL R18, R2, R2 ;  /* 0x0000000202127228 */ /* 0x000fc80000000000 */
[----:B------:R-:W-:Y:S01]  /*1950*/  DFMA R10, R8, UR4, R10 ;  /* 0x00000004080a7c2b */ /* 0x000fe2000800000a */
[----:B------:R-:W-:Y:S01]  /*1960*/  UMOV UR4, 0x75488a3f ;  /* 0x75488a3f00047882 */ /* 0x000fe20000000000 */
[----:B------:R-:W-:Y:S01]  /*1970*/  UMOV UR5, 0x3ef3b20a ;  /* 0x3ef3b20a00057882 */ /* 0x000fe20000000000 */
[----:B------:R-:W-:Y:S02]  /*1980*/  DADD R12, R12, R12 ;  /* 0x000000000c0c7229 */ /* 0x000fe4000000000c */
[----:B------:R-:W-:-:S03]  /*1990*/  DMUL R22, R2, R18 ;  /* 0x0000001202167228 */ /* 0x000fc60000000000 */
[----:B------:R-:W-:Y:S01]  /*19a0*/  DFMA R10, R8, R10, UR4 ;  /* 0x00000004080a7e2b */ /* 0x000fe2000800000a */
[----:B------:R-:W-:Y:S01]  /*19b0*/  UMOV UR4, 0xe4faecd5 ;  /* 0xe4faecd500047882 */ /* 0x000fe20000000000 */
[----:B------:R-:W-:Y:S01]  /*19c0*/  UMOV UR5, 0x3f1745cd ;  /* 0x3f1745cd00057882 */ /* 0x000fe20000000000 */
[----:B------:R-:W-:Y:S02]  /*19d0*/  DFMA R12, RZ, -R2, R12 ;  /* 0x80000002ff0c722b */ /* 0x000fe4000000000c */
[----:B------:R-:W-:-:S03]  /*19e0*/  DFMA R24, R2, R18, -R22 ;  /* 0x000000120218722b */ /* 0x000fc60000000816 */
[----:B------:R-:W-:Y:S01]  /*19f0*/  DFMA R10, R8, R10, UR4 ;  /* 0x00000004080a7e2b */ /* 0x000fe2000800000a */
[----:B------:R-:W-:Y:S01]  /*1a00*/  UMOV UR4, 0x258a578b ;  /* 0x258a578b00047882 */ /* 0x000fe20000000000 */
[----:B------:R-:W-:Y:S01]  /*1a10*/  UMOV UR5, 0x3f3c71c7 ;  /* 0x3f3c71c700057882 */ /* 0x000fe20000000000 */
[----:B------:R-:W-:-:S05]  /*1a20*/  DMUL R6, R6, R12 ;  /* 0x0000000c06067228 */ /* 0x000fca0000000000 */
[----:B------:R-:W-:Y:S01]  /*1a30*/  DFMA R10, R8, R10, UR4 ;  /* 0x00000004080a7e2b */ /* 0x000fe2000800000a */
[----:B------:R-:W-:Y:S01]  /*1a40*/  UMOV UR4, 0x9242b910 ;  /* 0x9242b91000047882 */ /* 0x000fe20000000000 */
[----:B------:R-:W-:Y:S01]  /*1a50*/  UMOV UR5, 0x3f624924 ;  /* 0x3f62492400057882 */ /* 0x000fe20000000000 */
[----:B------:R-:W-:Y:S02]  /*1a60*/  DFMA R24, R6, R18, R24 ;  /* 0x000000120618722b */ /* 0x000fe40000000018 */
[----:B------:R-:W-:Y:S02]  /*1a70*/  VIADD R13, R7, 0x100000 ;  /* 0x00100000070d7836 */ /* 0x000fe40000000000 */
[----:B------:R-:W-:Y:S01]  /*1a80*/  IMAD.MOV.U32 R12, RZ, RZ, R6 ;  /* 0x000000ffff0c7224 */ /* 0x000fe200078e0006 */
[----:B------:R-:W-:Y:S01]  /*1a90*/  DFMA R10, R8, R10, UR4 ;  /* 0x00000004080a7e2b */ /* 0x000fe2000800000a */
[----:B------:R-:W-:Y:S01]  /*1aa0*/  UMOV UR4, 0x99999dfb ;  /* 0x99999dfb00047882 */ /* 0x000fe20000000000 */
[----:B------:R-:W-:-:S06]  /*1ab0*/  UMOV UR5, 0x3f899999 ;  /* 0x3f89999900057882 */ /* 0x000fcc0000000000 */
[----:B------:R-:W-:Y:S01]  /*1ac0*/  DFMA R10, R8, R10, UR4 ;  /* 0x00000004080a7e2b */ /* 0x000fe2000800000a */
[----:B------:R-:W-:Y:S01]  /*1ad0*/  UMOV UR4, 0x55555555 ;  /* 0x5555555500047882 */ /* 0x000fe20000000000 */
[----:B------:R-:W-:-:S06]  /*1ae0*/  UMOV UR5, 0x3fb55555 ;  /* 0x3fb5555500057882 */ /* 0x000fcc0000000000 */
[----:B------:R-:W-:-:S08]  /*1af0*/  DFMA R14, R8, R10, UR4 ;  /* 0x00000004080e7e2b */ /* 0x000fd0000800000a */
[----:B------:R-:W-:Y:S01]  /*1b00*/  DADD R16, -R14, UR4 ;  /* 0x000000040e107e29 */ /* 0x000fe20008000100 */
[----:B------:R-:W-:Y:S01]  /*1b10*/  UMOV UR4, 0xb9e7b0 ;  /* 0x00b9e7b000047882 */ /* 0x000fe20000000000 */
[----:B------:R-:W-:-:S06]  /*1b20*/  UMOV UR5, 0x3c46a4cb ;  /* 0x3c46a4cb00057882 */ /* 0x000fcc0000000000 */
[----:B------:R-:W-:Y:S02]  /*1b30*/  DFMA R16, R8, R10, R16 ;  /* 0x0000000a0810722b */ /* 0x000fe40000000010 */
[----:B------:R-:W-:-:S06]  /*1b40*/  DFMA R10, R2, R2, -R18 ;  /* 0x00000002020a722b */ /* 0x000fcc0000000812 */
[----:B------:R-:W-:Y:S01]  /*1b50*/  DADD R16, R16, -UR4 ;  /* 0x8000000410107e29 */ /* 0x000fe20008000000 */
[----:B------:R-:W-:Y:S01]  /*1b60*/  UMOV UR4, 0xfefa39ef ;  /* 0xfefa39ef00047882 */ /* 0x000fe20000000000 */
[----:B------:R-:W-:Y:S01]  /*1b70*/  DFMA R10, R2, R12, R10 ;  /* 0x0000000c020a722b */ /* 0x000fe2000000000a */
[----:B------:R-:W-:-:S05]  /*1b80*/  UMOV UR5, 0x3fe62e42 ;  /* 0x3fe62e4200057882 */ /* 0x000fca0000000000 */
[----:B------:R-:W-:Y:S02]  /*1b90*/  DADD R8, R14, R16 ;  /* 0x000000000e087229 */ /* 0x000fe40000000010 */
[----:B------:R-:W-:-:S06]  /*1ba0*/  DFMA R10, R2, R10, R24 ;  /* 0x0000000a020a722b */ /* 0x000fcc0000000018 */
[----:B------:R-:W-:Y:S02]  /*1bb0*/  DMUL R12, R8, R22 ;  /* 0x00000016080c7228 */ /* 0x000fe40000000000 */
[----:B------:R-:W-:-:S06]  /*1bc0*/  DADD R14, R14, -R8 ;  /* 0x000000000e0e7229 */ /* 0x000fcc0000000808 */
[----:B------:R-:W-:Y:S02]  /*1bd0*/  DFMA R18, R8, R22, -R12 ;  /* 0x000000160812722b */ /* 0x000fe4000000080c */
[----:B------:R-:W-:-:S06]  /*1be0*/  DADD R14, R16, R14 ;  /* 0x00000000100e7229 */ /* 0x000fcc000000000e */
[----:B------:R-:W-:-:S08]  /*1bf0*/  DFMA R10, R8, R10, R18 ;  /* 0x0000000a080a722b */ /* 0x000fd00000000012 */
[----:B------:R-:W-:-:S08]  /*1c00*/  DFMA R10, R14, R22, R10 ;  /* 0x000000160e0a722b */ /* 0x000fd0000000000a */
[----:B------:R-:W-:-:S08]  /*1c10*/  DADD R8, R12, R10 ;  /* 0x000000000c087229 */ /* 0x000fd0000000000a */
[--C-:B------:R-:W-:Y:S02]  /*1c20*/  DADD R14, R2, R8.reuse ;  /* 0x00000000020e7229 */ /* 0x100fe40000000008 */
[----:B------:R-:W-:-:S06]  /*1c30*/  DADD R12, R12, -R8 ;  /* 0x000000000c0c7229 */ /* 0x000fcc0000000808 */
[----:B------:R-:W-:Y:S02]  /*1c40*/  DADD R2, R2, -R14 ;  /* 0x0000000002027229 */ /* 0x000fe4000000080e */
[----:B------:R-:W-:-:S06]  /*1c50*/  DADD R12, R10, R12 ;  /* 0x000000000a0c7229 */ /* 0x000fcc000000000c */
[----:B------:R-:W-:-:S08]  /*1c60*/  DADD R2, R8, R2 ;  /* 0x0000000008027229 */ /* 0x000fd00000000002 */
[----:B------:R-:W-:-:S08]  /*1c70*/  DADD R2, R12, R2 ;  /* 0x000000000c027229 */ /* 0x000fd00000000002 */
[----:B------:R-:W-:-:S08]  /*1c80*/  DADD R2, R6, R2 ;  /* 0x0000000006027229 */ /* 0x000fd00000000002 */
[----:B------:R-:W-:-:S08]  /*1c90*/  DADD R6, R14, R2 ;  /* 0x000000000e067229 */ /* 0x000fd00000000002 */
[--C-:B------:R-:W-:Y:S02]  /*1ca0*/  DFMA R8, RZ, UR4, R6.reuse ;  /* 0x00000004ff087c2b */ /* 0x100fe40008000006 */
[----:B------:R-:W-:-:S06]  /*1cb0*/  DADD R14, R14, -R6 ;  /* 0x000000000e0e7229 */ /* 0x000fcc0000000806 */
[----:B------:R-:W-:Y:S02]  /*1cc0*/  DFMA R10, RZ, -UR4, R8 ;  /* 0x80000004ff0a7c2b */ /* 0x000fe40008000008 */
[----:B------:R-:W-:-:S06]  /*1cd0*/  DADD R14, R2, R14 ;  /* 0x00000000020e7229 */ /* 0x000fcc000000000e */
[----:B------:R-:W-:-:S08]  /*1ce0*/  DADD R10, -R6, R10 ;  /* 0x00000000060a7229 */ /* 0x000fd0000000010a */
[----:B------:R-:W-:-:S08]  /*1cf0*/  DADD R10, R14, -R10 ;  /* 0x000000000e0a7229 */ /* 0x000fd0000000080a */
[----:B------:R-:W-:-:S08]  /*1d00*/  DFMA R10, RZ, UR6, R10 ;  /* 0x00000006ff0a7c2b */ /* 0x000fd0000800000a */
[----:B------:R-:W-:-:S08]  /*1d10*/  DADD R6, R8, R10 ;  /* 0x0000000008067229 */ /* 0x000fd0000000000a */
[----:B------:R-:W-:Y:S02]  /*1d20*/  DADD R8, R8, -R6 ;  /* 0x0000000008087229 */ /* 0x000fe40000000806 */
[----:B------:R-:W-:-:S06]  /*1d30*/  DMUL R2, R6, R4 ;  /* 0x0000000406027228 */ /* 0x000fcc0000000000 */
[----:B------:R-:W-:Y:S02]  /*1d40*/  DADD R8, R10, R8 ;  /* 0x000000000a087229 */ /* 0x000fe40000000008 */
[----:B------:R-:W-:-:S08]  /*1d50*/  DFMA R6, R6, R4, -R2 ;  /* 0x000000040606722b */ /* 0x000fd00000000802 */
[----:B------:R-:W-:Y:S01]  /*1d60*/  DFMA R6, R8, R4, R6 ;  /* 0x000000040806722b */ /* 0x000fe20000000006 */
[----:B------:R-:W-:Y:S02]  /*1d70*/  IMAD.MOV.U32 R4, RZ, RZ, 0x652b82fe ;  /* 0x652b82feff047424 */ /* 0x000fe400078e00ff */
[----:B------:R-:W-:-:S05]  /*1d80*/  IMAD.MOV.U32 R5, RZ, RZ, 0x3ff71547 ;  /* 0x3ff71547ff057424 */ /* 0x000fca00078e00ff */
[----:B------:R-:W-:-:S08]  /*1d90*/  DADD R10, R2, R6 ;  /* 0x00000000020a7229 */ /* 0x000fd00000000006 */
[----:B------:R-:W-:Y:S02]  /*1da0*/  DFMA R12, R10, R4, 6.75539944105574400000e+15 ;  /* 0x433800000a0c742b */ /* 0x000fe40000000004 */
[----:B------:R-:W-:Y:S01]  /*1db0*/  FSETP.GEU.AND P0, PT, |R11|, 4.1917929649353027344, PT ;  /* 0x4086232b0b00780b */ /* 0x000fe20003f0e200 */
[----:B------:R-:W-:-:S05]  /*1dc0*/  DADD R2, R2, -R10 ;  /* 0x0000000002027229 */ /* 0x000fca000000080a */
[----:B------:R-:W-:-:S08]  /*1dd0*/  DADD R4, R12, -6.75539944105574400000e+15 ;  /* 0xc33800000c047429 */ /* 0x000fd00000000000 */
[----:B------:R-:W-:Y:S01]  /*1de0*/  DFMA R8, R4, -UR4, R10 ;  /* 0x8000000404087c2b */ /* 0x000fe2000800000a */
[----:B------:R-:W-:Y:S01]  /*1df0*/  UMOV UR4, 0x3b39803f ;  /* 0x3b39803f00047882 */ /* 0x000fe20000000000 */
[----:B------:R-:W-:-:S06]  /*1e00*/  UMOV UR5, 0x3c7abc9e ;  /* 0x3c7abc9e00057882 */ /* 0x000fcc0000000000 */
[----:B------:R-:W-:Y:S01]  /*1e10*/  DFMA R8, R4, -UR4, R8 ;  /* 0x8000000404087c2b */ /* 0x000fe20008000008 */
[----:B------:R-:W-:Y:S01]  /*1e20*/  UMOV UR4, 0x69ce2bdf ;  /* 0x69ce2bdf00047882 */ /* 0x000fe20000000000 */
[----:B------:R-:W-:Y:S01]  /*1e30*/  MOV R4, 0xfca213ea ;  /* 0xfca213ea00047802 */ /* 0x000fe20000000f00 */
[----:B------:R-:W-:Y:S01]  /*1e40*/  IMAD.MOV.U32 R5, RZ, RZ, 0x3e928af3 ;  /* 0x3e928af3ff057424 */ /* 0x000fe200078e00ff */
[----:B------:R-:W-:-:S05]  /*1e50*/  UMOV UR5, 0x3e5ade15 ;  /* 0x3e5ade1500057882 */ /* 0x000fca0000000000 */
[----:B------:R-:W-:Y:S01]  /*1e60*/  DFMA R4, R8, UR4, R4 ;  /* 0x0000000408047c2b */ /* 0x000fe20008000004 */
[----:B------:R-:W-:Y:S01]  /*1e70*/  UMOV UR4, 0x62401315 ;  /* 0x6240131500047882 */ /* 0x000fe20000000000 */
[----:B------:R-:W-:-:S06]  /*1e80*/  UMOV UR5, 0x3ec71dee ;  /* 0x3ec71dee00057882 */ /* 0x000fcc0000000000 */
[----:B------:R-:W-:Y:S01]  /*1e90*/  DFMA R4, R8, R4, UR4 ;  /* 0x0000000408047e2b */ /* 0x000fe20008000004 */
        /* <DEDUP_REMOVED lines=20> */
[----:B------:R-:W-:-:S08]  /*1fe0*/  DFMA R4, R8, R4, UR4 ;  /* 0x0000000408047e2b */ /* 0x000fd00008000004 */
[----:B------:R-:W-:-:S08]  /*1ff0*/  DFMA R4, R8, R4, 1 ;  /* 0x3ff000000804742b */ /* 0x000fd00000000004 */
[----:B------:R-:W-:Y:S02]  /*2000*/  DFMA R4, R8, R4, 1 ;  /* 0x3ff000000804742b */ /* 0x000fe40000000004 */
[----:B------:R-:W-:-:S08]  /*2010*/  DADD R8, R6, R2 ;  /* 0x0000000006087229 */ /* 0x000fd00000000002 */
[----:B------:R-:W-:Y:S01]  /*2020*/  IMAD R3, R12, 0x100000, R5 ;  /* 0x001000000c037824 */ /* 0x000fe200078e0205 */
[----:B------:R-:W-:Y:S01]  /*2030*/  MOV R2, R4 ;  /* 0x0000000400027202 */ /* 0x000fe20000000f00 */
[----:B------:R-:W-:Y:S06]  /*2040*/  @!P0 BRA `(.L_x_25) ;  /* 0x0000000000308947 */ /* 0x000fec0003800000 */
[----:B------:R-:W-:Y:S01]  /*2050*/  FSETP.GEU.AND P1, PT, |R11|, 4.2275390625, PT ;  /* 0x408748000b00780b */ /* 0x000fe20003f2e200 */
[C---:B------:R-:W-:Y:S02]  /*2060*/  DADD R2, R10.reuse, +INF ;  /* 0x7ff000000a027429 */ /* 0x040fe40000000000 */
[----:B------:R-:W-:-:S08]  /*2070*/  DSETP.GEU.AND P0, PT, R10, RZ, PT ;  /* 0x000000ff0a00722a */ /* 0x000fd00003f0e000 */
[----:B------:R-:W-:Y:S02]  /*2080*/  FSEL R2, R2, RZ, P0 ;  /* 0x000000ff02027208 */ /* 0x000fe40000000000 */
[----:B------:R-:W-:Y:S02]  /*2090*/  @!P1 LEA.HI R0, R12, R12, RZ, 0x1 ;  /* 0x0000000c0c009211 */ /* 0x000fe400078f08ff */
[----:B------:R-:W-:Y:S02]  /*20a0*/  FSEL R3, R3, RZ, P0 ;  /* 0x000000ff03037208 */ /* 0x000fe40000000000 */
[----:B------:R-:W-:-:S05]  /*20b0*/  @!P1 SHF.R.S32.HI R7, RZ, 0x1, R0 ;  /* 0x00000001ff079819 */ /* 0x000fca0000011400 */
[----:B------:R-:W-:Y:S02]  /*20c0*/  @!P1 IMAD.IADD R6, R12, 0x1, -R7 ;  /* 0x000000010c069824 */ /* 0x000fe400078e0a07 */
[----:B------:R-:W-:-:S03]  /*20d0*/  @!P1 IMAD R5, R7, 0x100000, R5 ;  /* 0x0010000007059824 */ /* 0x000fc600078e0205 */
[----:B------:R-:W-:Y:S02]  /*20e0*/  @!P1 LEA R7, R6, 0x3ff00000, 0x14 ;  /* 0x3ff0000006079811 */ /* 0x000fe400078ea0ff */
[----:B------:R-:W-:-:S06]  /*20f0*/  @!P1 MOV R6, RZ ;  /* 0x000000ff00069202 */ /* 0x000fcc0000000f00 */
[----:B------:R-:W-:-:S11]  /*2100*/  @!P1 DMUL R2, R4, R6 ;  /* 0x0000000604029228 */ /* 0x000fd60000000000 */
.L_x_25:
[----:B------:R-:W-:Y:S05]  /*2110*/  BSYNC.RECONVERGENT B0 ;  /* 0x0000000000007941 */ /* 0x000fea0003800200 */
.L_x_24:
[----:B------:R-:W-:Y:S01]  /*2120*/  DFMA R4, R8, R2, R2 ;  /* 0x000000020804722b */ /* 0x000fe20000000002 */
[----:B------:R-:W2:Y:S01]  /*2130*/  LDL R16, [R1+0x4] ;  /* 0x0000040001107983 */ /* 0x000ea20000100800 */
[----:B------:R-:W-:-:S03]  /*2140*/  DSETP.NEU.AND P0, PT, |R2|, +INF , PT ;  /* 0x7ff000000200742a */ /* 0x000fc60003f0d200 */
[----:B------:R-:W2:Y:S04]  /*2150*/  LDL R17, [R1+0x8] ;  /* 0x0000080001117983 */ /* 0x000ea80000100800 */
[----:B------:R-:W2:Y:S01]  /*2160*/  LDL R18, [R1+0xc] ;  /* 0x00000c0001127983 */ /* 0x000ea20000100800 */
[----:B------:R-:W-:Y:S02]  /*2170*/  FSEL R4, R2, R4, !P0 ;  /* 0x0000000402047208 */ /* 0x000fe40004000000 */
[----:B------:R-:W-:Y:S01]  /*2180*/  FSEL R5, R3, R5, !P0 ;  /* 0x0000000503057208 */ /* 0x000fe20004000000 */
[----:B------:R-:W2:Y:S04]  /*2190*/  LDL R2, [R1] ;  /* 0x0000000001027983 */ /* 0x000ea80000100800 */
[----:B------:R-:W2:Y:S04]  /*21a0*/  LDL R19, [R1+0x10] ;  /* 0x0000100001137983 */ /* 0x000ea80000100800 */
[----:B------:R-:W2:Y:S04]  /*21b0*/  LDL R22, [R1+0x14] ;  /* 0x0000140001167983 */ /* 0x000ea80000100800 */
[----:B------:R-:W2:Y:S04]  /*21c0*/  LDL R23, [R1+0x18] ;  /* 0x0000180001177983 */ /* 0x000ea80000100800 */
[----:B------:R-:W2:Y:S04]  /*21d0*/  LDL R24, [R1+0x1c] ;  /* 0x00001c0001187983 */ /* 0x000ea80000100800 */
[----:B------:R0:W2:Y:S02]  /*21e0*/  LDL R25, [R1+0x20] ;  /* 0x0000200001197983 */ /* 0x0000a40000100800 */
[----:B0-----:R-:W-:Y:S01]  /*21f0*/  VIADD R1, R1, 0x28 ;  /* 0x0000002801017836 */ /* 0x001fe20000000000 */
[----:B--2---:R-:W-:Y:S06]  /*2200*/  RET.REL.NODEC R20 `(_Z12permutationsPeS_) ;  /* 0xffffffdc147c7950 */ /* 0x004fec0003c3ffff */
.L_x_26:
[----:B------:R-:W-:-:S00]  /*2210*/  BRA `(.L_x_26) ;  /* 0xfffffffc00fc7947 */ /* 0x000fc0000383ffff */
[----:B------:R-:W-:-:S00]  /*2220*/  NOP ;  /* 0x0000000000007918 */ /* 0x000fc00000000000 */
        /* <DEDUP_REMOVED lines=13> */
.L_x_35:


//--------------------- .text._Z15addPermutationsPeS_Pi --------------------------
	.section	.text._Z15addPermutationsPeS_Pi,"ax",@progbits
	.align	128
        .global         _Z15addPermutationsPeS_Pi
        .type           _Z15addPermutationsPeS_Pi,@function
        .size           _Z15addPermutationsPeS_Pi,(.L_x_37 - _Z15addPermutationsPeS_Pi)
        .other          _Z15addPermutationsPeS_Pi,@"STO_CUDA_ENTRY STV_DEFAULT"
_Z15addPermutationsPeS_Pi:
.text._Z15addPermutationsPeS_Pi:
[----:B------:R-:W-:Y:S08]  /*0000*/  LDC R1, c[0x0][0x37c] ;  /* 0x0000df00ff017b82 */ /* 0x000ff00000000800 */
[----:B------:R-:W0:Y:S01]  /*0010*/  LDC.64 R4, c[0x0][0x390] ;  /* 0x0000e400ff047b82 */ /* 0x000e220000000a00 */
[----:B------:R-:W0:Y:S02]  /*0020*/  LDCU.64 UR6, c[0x0][0x358] ;  /* 0x00006b00ff0677ac */ /* 0x000e240008000a00 */
[----:B0-----:R-:W2:Y:S05]  /*0030*/  LDG.E R4, desc[UR6][R4.64] ;  /* 0x0000000604047981 */ /* 0x001eaa000c1e1900 */
[----:B------:R-:W0:Y:S02]  /*0040*/  LDC.64 R2, c[0x0][0x380] ;  /* 0x0000e000ff027b82 */ /* 0x000e240000000a00 */
[----:B0-----:R0:W-:Y:S01]  /*0050*/  STG.E.64 desc[UR6][R2.64], RZ ;  /* 0x000000ff02007986 */ /* 0x0011e2000c101b06 */
[----:B--2---:R-:W-:-:S05]  /*0060*/  IMAD R0, R4, R4, RZ ;  /* 0x0000000404007224 */ /* 0x004fca00078e02ff */
[----:B------:R-:W-:-:S13]  /*0070*/  ISETP.GE.U32.AND P0, PT, R0, 0x2, PT ;  /* 0x000000020000780c */ /* 0x000fda0003f06070 */
[----:B0-----:R-:W-:Y:S05]  /*0080*/  @!P0 EXIT ;  /* 0x000000000000894d */ /* 0x001fea0003800000 */
[----:B------:R-:W-:Y:S01]  /*0090*/  VIADD R4, R0, 0xfffffffe ;  /* 0xfffffffe00047836 */ /* 0x000fe20000000000 */
[----:B------:R-:W-:Y:S01]  /*00a0*/  CS2R R8, SRZ ;  /* 0x0000000000087805 */ /* 0x000fe2000001ff00 */
[----:B------:R-:W-:-:S03]  /*00b0*/  IMAD.MOV.U32 R6, RZ, RZ, RZ ;  /* 0x000000ffff067224 */ /* 0x000fc600078e00ff */
[----:B------:R-:W-:Y:S01]  /*00c0*/  ISETP.GE.U32.AND P0, PT, R4, 0x3, PT ;  /* 0x000000030400780c */ /* 0x000fe20003f06070 */
[----:B------:R-:W-:-:S05]  /*00d0*/  VIADD R4, R0, 0xffffffff ;  /* 0xffffffff00047836 */ /* 0x000fca0000000000 */
[----:B------:R-:W-:-:S07]  /*00e0*/  LOP3.LUT R0, R4, 0x3, RZ, 0xc0, !PT ;  /* 0x0000000304007812 */ /* 0x000fce00078ec0ff */
[----:B------:R-:W-:Y:S05]  /*00f0*/  @!P0 BRA `(.L_x_27) ;  /* 0x0000000400f08947 */ /* 0x000fea0003800000 */
[----:B------:R-:W0:Y:S01]  /*0100*/  LDCU.64 UR4, c[0x0][0x388] ;  /* 0x00007100ff0477ac */ /* 0x000e220008000a00 */
[----:B------:R-:W-:Y:S02]  /*0110*/  LOP3.LUT R6, R4, 0xfffffffc, RZ, 0xc0, !PT ;  /* 0xfffffffc04067812 */ /* 0x000fe400078ec0ff */
[----:B------:R-:W-:-:S03]  /*0120*/  CS2R R8, SRZ ;  /* 0x0000000000087805 */ /* 0x000fc6000001ff00 */
[----:B------:R-:W-:-:S05]  /*0130*/  IMAD.MOV R7, RZ, RZ, -R6 ;  /* 0x000000ffff077224 */ /* 0x000fca00078e0a06 */
[----:B------:R-:W-:Y:S01]  /*0140*/  ISETP.GE.AND P0, PT, R7, RZ, PT ;  /* 0x000000ff0700720c */ /* 0x000fe20003f06270 */
[----:B0-----:R-:W-:-:S04]  /*0150*/  UIADD3 UR4, UP0, UPT, UR4, 0x10, URZ ;  /* 0x0000001004047890 */ /* 0x001fc8000ff1e0ff */
[----:B------:R-:W-:Y:S02]  /*0160*/  UIADD3.X UR5, UPT, UPT, URZ, UR5, URZ, UP0, !UPT ;  /* 0x00000005ff057290 */ /* 0x000fe400087fe4ff */
[----:B------:R-:W-:-:S04]  /*0170*/  IMAD.U32 R4, RZ, RZ, UR4 ;  /* 0x00000004ff047e24 */ /* 0x000fc8000f8e00ff */
[----:B------:R-:W-:Y:S02]  /*0180*/  IMAD.U32 R5, RZ, RZ, UR5 ;  /* 0x00000005ff057e24 */ /* 0x000fe4000f8e00ff */
[----:B------:R-:W-:Y:S05]  /*0190*/  @P0 BRA `(.L_x_28) ;  /* 0x00000004007c0947 */ /* 0x000fea0003800000 */
[----:B------:R-:W-:Y:S02]  /*01a0*/  IADD3 R10, PT, PT, -R7, RZ, RZ ;  /* 0x000000ff070a7210 */ /* 0x000fe40007ffe1ff */
[----:B------:R-:W-:Y:S02]  /*01b0*/  PLOP3.LUT P0, PT, PT, PT, PT, 0x80, 0x8 ;  /* 0x000000000008781c */ /* 0x000fe40003f0f070 */
[----:B------:R-:W-:-:S13]  /*01c0*/  ISETP.GT.AND P1, PT, R10, 0xc, PT ;  /* 0x0000000c0a00780c */ /* 0x000fda0003f24270 */
[----:B------:R-:W-:Y:S05]  /*01d0*/  @!P1 BRA `(.L_x_29) ;  /* 0x0000000000e09947 */ /* 0x000fea0003800000 */
[----:B------:R-:W-:-:S13]  /*01e0*/  PLOP3.LUT P0, PT, PT, PT, PT, 0x8, 0x80 ;  /* 0x000000000080781c */ /* 0x000fda0003f0e170 */
.L_x_30:
[----:B--2---:R-:W2:Y:S02]  /*01f0*/  LDG.E.64 R10, desc[UR6][R4.64+-0x10] ;  /* 0xfffff006040a7981 */ /* 0x004ea4000c1e1b00 */
[----:B--2---:R-:W-:-:S07]  /*0200*/  DADD R10, R10, R8 ;  /* 0x000000000a0a7229 */ /* 0x004fce0000000008 */
[----:B------:R0:W-:Y:S04]  /*0210*/  STG.E.64 desc[UR6][R2.64], R10 ;  /* 0x0000000a02007986 */ /* 0x0001e8000c101b06 */
[----:B------:R-:W2:Y:S02]  /*0220*/  LDG.E.64 R8, desc[UR6][R4.64+-0x8] ;  /* 0xfffff80604087981 */ /* 0x000ea4000c1e1b00 */
[----:B--2---:R-:W-:-:S07]  /*0230*/  DADD R8, R10, R8 ;  /* 0x000000000a087229 */ /* 0x004fce0000000008 */
[----:B------:R1:W-:Y:S04]  /*0240*/  STG.E.64 desc[UR6][R2.64], R8 ;  /* 0x0000000802007986 */ /* 0x0003e8000c101b06 */
[----:B------:R-:W2:Y:S02]  /*0250*/  LDG.E.64 R12, desc[UR6][R4.64] ;  /* 0x00000006040c7981 */ /* 0x000ea4000c1e1b00 */
[----:B--2---:R-:W-:-:S07]  /*0260*/  DADD R12, R8, R12 ;  /* 0x00000000080c7229 */ /* 0x004fce000000000c */
[----:B------:R2:W-:Y:S04]  /*0270*/  STG.E.64 desc[UR6][R2.64], R12 ;  /* 0x0000000c02007986 */ /* 0x0005e8000c101b06 */
[----:B------:R-:W3:Y:S02]  /*0280*/  LDG.E.64 R14, desc[UR6][R4.64+0x8] ;  /* 0x00000806040e7981 */ /* 0x000ee4000c1e1b00 */
[----:B---3--:R-:W-:-:S07]  /*0290*/  DADD R14, R12, R14 ;  /* 0x000000000c0e7229 */ /* 0x008fce000000000e */
[----:B------:R3:W-:Y:S04]  /*02a0*/  STG.E.64 desc[UR6][R2.64], R14 ;  /* 0x0000000e02007986 */ /* 0x0007e8000c101b06 */
[----:B------:R-:W4:Y:S02]  /*02b0*/  LDG.E.64 R16, desc[UR6][R4.64+0x10] ;  /* 0x0000100604107981 */ /* 0x000f24000c1e1b00 */
[----:B----4-:R-:W-:-:S07]  /*02c0*/  DADD R16, R14, R16 ;  /* 0x000000000e107229 */ /* 0x010fce0000000010 */
[----:B------:R4:W-:Y:S04]  /*02d0*/  STG.E.64 desc[UR6][R2.64], R16 ;  /* 0x0000001002007986 */ /* 0x0009e8000c101b06 */
[----:B0-----:R-:W5:Y:S02]  /*02e0*/  LDG.E.64 R10, desc[UR6][R4.64+0x18] ;  /* 0x00001806040a7981 */ /* 0x001f64000c1e1b00 */
[----:B-----5:R-:W-:-:S07]  /*02f0*/  DADD R10, R16, R10 ;  /* 0x00000000100a7229 */ /* 0x020fce000000000a */
[----:B------:R0:W-:Y:S04]  /*0300*/  STG.E.64 desc[UR6][R2.64], R10 ;  /* 0x0000000a02007986 */ /* 0x0001e8000c101b06 */
[----:B-1----:R-:W5:Y:S02]  /*0310*/  LDG.E.64 R8, desc[UR6][R4.64+0x20] ;  /* 0x0000200604087981 */ /* 0x002f64000c1e1b00 */
[----:B-----5:R-:W-:-:S07]  /*0320*/  DADD R8, R10, R8 ;  /* 0x000000000a087229 */ /* 0x020fce0000000008 */
[----:B------:R1:W-:Y:S04]  /*0330*/  STG.E.64 desc[UR6][R2.64], R8 ;  /* 0x0000000802007986 */ /* 0x0003e8000c101b06 */
[----:B--2---:R-:W2:Y:S02]  /*0340*/  LDG.E.64 R12, desc[UR6][R4.64+0x28] ;  /* 0x00002806040c7981 */ /* 0x004ea4000c1e1b00 */
[----:B--2---:R-:W-:-:S07]  /*0350*/  DADD R12, R8, R12 ;  /* 0x00000000080c7229 */ /* 0x004fce000000000c */
[----:B------:R2:W-:Y:S04]  /*0360*/  STG.E.64 desc[UR6][R2.64], R12 ;  /* 0x0000000c02007986 */ /* 0x0005e8000c101b06 */
[----:B---3--:R-:W3:Y:S02]  /*0370*/  LDG.E.64 R14, desc[UR6][R4.64+0x30] ;  /* 0x00003006040e7981 */ /* 0x008ee4000c1e1b00 */
[----:B---3--:R-:W-:-:S07]  /*0380*/  DADD R14, R12, R14 ;  /* 0x000000000c0e7229 */ /* 0x008fce000000000e */
[----:B------:R3:W-:Y:S04]  /*0390*/  STG.E.64 desc[UR6][R2.64], R14 ;  /* 0x0000000e02007986 */ /* 0x0007e8000c101b06 */
[----:B----4-:R-:W4:Y:S02]  /*03a0*/  LDG.E.64 R16, desc[UR6][R4.64+0x38] ;  /* 0x0000380604107981 */ /* 0x010f24000c1e1b00 */
        /* <DEDUP_REMOVED lines=14> */
[----:B----4-:R-:W3:Y:S01]  /*0490*/  LDG.E.64 R16, desc[UR6][R4.64+0x60] ;  /* 0x0000600604107981 */ /* 0x010ee2000c1e1b00 */
[----:B------:R-:W-:Y:S01]  /*04a0*/  VIADD R7, R7, 0x10 ;  /* 0x0000001007077836 */ /* 0x000fe20000000000 */
[----:B---3--:R-:W-:-:S07]  /*04b0*/  DADD R16, R14, R16 ;  /* 0x000000000e107229 */ /* 0x008fce0000000010 */
[----:B------:R2:W-:Y:S04]  /*04c0*/  STG.E.64 desc[UR6][R2.64], R16 ;  /* 0x0000001002007986 */ /* 0x0005e8000c101b06 */
[----:B0-----:R-:W1:Y:S01]  /*04d0*/  LDG.E.64 R10, desc[UR6][R4.64+0x68] ;  /* 0x00006806040a7981 */ /* 0x001e62000c1e1b00 */
[----:B------:R-:W-:Y:S01]  /*04e0*/  ISETP.GE.AND P1, PT, R7, -0xc, PT ;  /* 0xfffffff40700780c */ /* 0x000fe20003f26270 */
[----:B-1----:R-:W-:Y:S01]  /*04f0*/  DADD R8, R16, R10 ;  /* 0x0000000010087229 */ /* 0x002fe2000000000a */
[----:B------:R-:W-:-:S05]  /*0500*/  IADD3 R10, P2, PT, R4, 0x80, RZ ;  /* 0x00000080040a7810 */ /* 0x000fca0007f5e0ff */
[----:B------:R-:W-:Y:S01]  /*0510*/  IMAD.X R11, RZ, RZ, R5, P2 ;  /* 0x000000ffff0b7224 */ /* 0x000fe200010e0605 */
[----:B------:R2:W-:Y:S01]  /*0520*/  STG.E.64 desc[UR6][R2.64], R8 ;  /* 0x0000000802007986 */ /* 0x0005e2000c101b06 */
[----:B------:R-:W-:Y:S02]  /*0530*/  IMAD.MOV.U32 R4, RZ, RZ, R10 ;  /* 0x000000ffff047224 */ /* 0x000fe400078e000a */
[----:B------:R-:W-:Y:S02]  /*0540*/  IMAD.MOV.U32 R5, RZ, RZ, R11 ;  /* 0x000000ffff057224 */ /* 0x000fe400078e000b */
[----:B------:R-:W-:Y:S05]  /*0550*/  @!P1 BRA `(.L_x_30) ;  /* 0xfffffffc00249947 */ /* 0x000fea000383ffff */
.L_x_29:
[----:B------:R-:W-:-:S04]  /*0560*/  IADD3 R10, PT, PT, -R7, RZ, RZ ;  /* 0x000000ff070a7210 */ /* 0x000fc80007ffe1ff */
[----:B------:R-:W-:-:S13]  /*0570*/  ISETP.GT.AND P1, PT, R10, 0x4, PT ;  /* 0x000000040a00780c */ /* 0x000fda0003f24270 */
[----:B------:R-:W-:Y:S05]  /*0580*/  @!P1 BRA `(.L_x_31) ;  /* 0x0000000000789947 */ /* 0x000fea0003800000 */
[----:B------:R-:W3:Y:S02]  /*0590*/  LDG.E.64 R10, desc[UR6][R4.64+-0x10] ;  /* 0xfffff006040a7981 */ /* 0x000ee4000c1e1b00 */
[----:B---3--:R-:W-:-:S07]  /*05a0*/  DADD R10, R8, R10 ;  /* 0x00000000080a7229 */ /* 0x008fce000000000a */
[----:B------:R0:W-:Y:S04]  /*05b0*/  STG.E.64 desc[UR6][R2.64], R10 ;  /* 0x0000000a02007986 */ /* 0x0001e8000c101b06 */
[----:B--2---:R-:W2:Y:S02]  /*05c0*/  LDG.E.64 R8, desc[UR6][R4.64+-0x8] ;  /* 0xfffff80604087981 */ /* 0x004ea4000c1e1b00 */
        /* <DEDUP_REMOVED lines=14> */
[----:B-1----:R-:W2:Y:S02]  /*06b0*/  LDG.E.64 R8, desc[UR6][R4.64+0x20] ;  /* 0x0000200604087981 */ /* 0x002ea4000c1e1b00 */
[----:B--2---:R-:W-:-:S07]  /*06c0*/  DADD R12, R10, R8 ;  /* 0x000000000a0c7229 */ /* 0x004fce0000000008 */
[----:B------:R4:W-:Y:S04]  /*06d0*/  STG.E.64 desc[UR6][R2.64], R12 ;  /* 0x0000000c02007986 */ /* 0x0009e8000c101b06 */
[----:B------:R0:W2:Y:S01]  /*06e0*/  LDG.E.64 R8, desc[UR6][R4.64+0x28] ;  /* 0x0000280604087981 */ /* 0x0000a2000c1e1b00 */
[----:B---3--:R-:W-:Y:S01]  /*06f0*/  IADD3 R14, P1, PT, R4, 0x40, RZ ;  /* 0x00000040040e7810 */ /* 0x008fe20007f3e0ff */
[----:B------:R-:W-:Y:S01]  /*0700*/  VIADD R7, R7, 0x8 ;  /* 0x0000000807077836 */ /* 0x000fe20000000000 */
[----:B------:R-:W-:-:S03]  /*0710*/  PLOP3.LUT P0, PT, PT, PT, PT, 0x8, 0x80 ;  /* 0x000000000080781c */ /* 0x000fc60003f0e170 */
[----:B------:R-:W-:Y:S02]  /*0720*/  IMAD.X R15, RZ, RZ, R5, P1 ;  /* 0x000000ffff0f7224 */ /* 0x000fe400008e0605 */
[----:B0-----:R-:W-:Y:S02]  /*0730*/  IMAD.MOV.U32 R4, RZ, RZ, R14 ;  /* 0x000000ffff047224 */ /* 0x001fe400078e000e */
[----:B------:R-:W-:Y:S01]  /*0740*/  IMAD.MOV.U32 R5, RZ, RZ, R15 ;  /* 0x000000ffff057224 */ /* 0x000fe200078e000f */
[----:B--2---:R-:W-:-:S07]  /*0750*/  DADD R8, R12, R8 ;  /* 0x000000000c087229 */ /* 0x004fce0000000008 */
[----:B------:R4:W-:Y:S04]  /*0760*/  STG.E.64 desc[UR6][R2.64], R8 ;  /* 0x0000000802007986 */ /* 0x0009e8000c101b06 */
.L_x_31:
[----:B------:R-:W-:-:S13]  /*0770*/  ISETP.NE.OR P0, PT, R7, RZ, P0 ;  /* 0x000000ff0700720c */ /* 0x000fda0000705670 */
[----:B------:R-:W-:Y:S05]  /*0780*/  @!P0 BRA `(.L_x_27) ;  /* 0x00000000004c8947 */ /* 0x000fea0003800000 */
.L_x_28:
[----:B----4-:R-:W3:Y:S02]  /*0790*/  LDG.E.64 R10, desc[UR6][R4.64+-0x10] ;  /* 0xfffff006040a7981 */ /* 0x010ee4000c1e1b00 */
[----:B---3--:R-:W-:-:S07]  /*07a0*/  DADD R10, R10, R8 ;  /* 0x000000000a0a7229 */ /* 0x008fce0000000008 */
[----:B------:R0:W-:Y:S04]  /*07b0*/  STG.E.64 desc[UR6][R2.64], R10 ;  /* 0x0000000a02007986 */ /* 0x0001e8000c101b06 */
[----:B-12---:R-:W2:Y:S02]  /*07c0*/  LDG.E.64 R8, desc[UR6][R4.64+-0x8] ;  /* 0xfffff80604087981 */ /* 0x006ea4000c1e1b00 */
[----:B--2---:R-:W-:-:S07]  /*07d0*/  DADD R12, R10, R8 ;  /* 0x000000000a0c7229 */ /* 0x004fce0000000008 */
[----:B------:R1:W-:Y:S04]  /*07e0*/  STG.E.64 desc[UR6][R2.64], R12 ;  /* 0x0000000c02007986 */ /* 0x0003e8000c101b06 */
[----:B------:R-:W2:Y:S01]  /*07f0*/  LDG.E.64 R8, desc[UR6][R4.64] ;  /* 0x0000000604087981 */ /* 0x000ea2000c1e1b00 */
[----:B------:R-:W-:Y:S01]  /*0800*/  IADD3 R7, PT, PT, R7, 0x4, RZ ;  /* 0x0000000407077810 */ /* 0x000fe20007ffe0ff */
[----:B--2---:R-:W-:-:S07]  /*0810*/  DADD R14, R12, R8 ;  /* 0x000000000c0e7229 */ /* 0x004fce0000000008 */
[----:B------:R1:W-:Y:S04]  /*0820*/  STG.E.64 desc[UR6][R2.64], R14 ;  /* 0x0000000e02007986 */ /* 0x0003e8000c101b06 */
[----:B------:R2:W3:Y:S01]  /*0830*/  LDG.E.64 R8, desc[UR6][R4.64+0x8] ;  /* 0x0000080604087981 */ /* 0x0004e2000c1e1b00 */
[----:B------:R-:W-:Y:S02]  /*0840*/  ISETP.NE.AND P0, PT, R7, RZ, PT ;  /* 0x000000ff0700720c */ /* 0x000fe40003f05270 */
[----:B0-----:R-:W-:-:S05]  /*0850*/  IADD3 R10, P1, PT, R4, 0x20, RZ ;  /* 0x00000020040a7810 */ /* 0x001fca0007f3e0ff */
[----:B------:R-:W-:Y:S02]  /*0860*/  IMAD.X R11, RZ, RZ, R5, P1 ;  /* 0x000000ffff0b7224 */ /* 0x000fe400008e0605 */
[----:B--2---:R-:W-:Y:S02]  /*0870*/  IMAD.MOV.U32 R4, RZ, RZ, R10 ;  /* 0x000000ffff047224 */ /* 0x004fe400078e000a */
[----:B------:R-:W-:Y:S01]  /*0880*/  IMAD.MOV.U32 R5, RZ, RZ, R11 ;  /* 0x000000ffff057224 */ /* 0x000fe200078e000b */
[----:B---3--:R-:W-:-:S07]  /*0890*/  DADD R8, R14, R8 ;  /* 0x000000000e087229 */ /* 0x008fce0000000008 */
[----:B------:R1:W-:Y:S01]  /*08a0*/  STG.E.64 desc[UR6][R2.64], R8 ;  /* 0x0000000802007986 */ /* 0x0003e2000c101b06 */
[----:B------:R-:W-:Y:S05]  /*08b0*/  @P0 BRA `(.L_x_28) ;  /* 0xfffffffc00b40947 */ /* 0x000fea000383ffff */
.L_x_27:
[----:B------:R-:W-:-:S13]  /*08c0*/  ISETP.NE.AND P0, PT, R0, RZ, PT ;  /* 0x000000ff0000720c */ /* 0x000fda0003f05270 */
[----:B------:R-:W-:Y:S05]  /*08d0*/  @!P0 EXIT ;  /* 0x000000000000894d */ /* 0x000fea0003800000 */
[----:B------:R-:W0:Y:S01]  /*08e0*/  LDC.64 R4, c[0x0][0x388] ;  /* 0x0000e200ff047b82 */ /* 0x000e220000000a00 */
[----:B------:R-:W-:Y:S02]  /*08f0*/  IMAD.MOV R0, RZ, RZ, -R0 ;  /* 0x000000ffff007224 */ /* 0x000fe400078e0a00 */
[----:B0-----:R-:W-:-:S07]  /*0900*/  IMAD.WIDE.U32 R6, R6, 0x8, R4 ;  /* 0x0000000806067825 */ /* 0x001fce00078e0004 */
.L_x_32:
[----:B------:R-:W-:Y:S01]  /*0910*/  MOV R4, R6 ;  /* 0x0000000600047202 */ /* 0x000fe20000000f00 */
[----:B------:R-:W-:-:S06]  /*0920*/  IMAD.MOV.U32 R5, RZ, RZ, R7 ;  /* 0x000000ffff057224 */ /* 0x000fcc00078e0007 */
[----:B------:R-:W1:Y:S01]  /*0930*/  LDG.E.64 R4, desc[UR6][R4.64] ;  /* 0x0000000604047981 */ /* 0x000e62000c1e1b00 */
[----:B------:R-:W-:Y:S01]  /*0940*/  VIADD R0, R0, 0x1 ;  /* 0x0000000100007836 */ /* 0x000fe20000000000 */
[----:B------:R-:W-:-:S04]  /*0950*/  IADD3 R6, P1, PT, R6, 0x8, RZ ;  /* 0x0000000806067810 */ /* 0x000fc80007f3e0ff */
[----:B------:R-:W-:Y:S01]  /*0960*/  ISETP.NE.AND P0, PT, R0, RZ, PT ;  /* 0x000000ff0000720c */ /* 0x000fe20003f05270 */
[----:B------:R-:W-:Y:S01]  /*0970*/  IMAD.X R7, RZ, RZ, R7, P1 ;  /* 0x000000ffff077224 */ /* 0x000fe200008e0607 */
[----:B012-4-:R-:W-:-:S07]  /*0980*/  DADD R8, R4, R8 ;  /* 0x0000000004087229 */ /* 0x017fce0000000008 */
[----:B------:R0:W-:Y:S04]  /*0990*/  STG.E.64 desc[UR6][R2.64], R8 ;  /* 0x0000000802007986 */ /* 0x0001e8000c101b06 */
[----:B------:R-:W-:Y:S05]  /*09a0*/  @P0 BRA `(.L_x_32) ;  /* 0xfffffffc00d80947 */ /* 0x000fea000383ffff */
[----:B------:R-:W-:Y:S05]  /*09b0*/  EXIT ;  /* 0x000000000000794d */ /* 0x000fea0003800000 */
.L_x_33:
        /* <DEDUP_REMOVED lines=12> */
.L_x_37:


//--------------------- .nv.shared.reserved.0     --------------------------
	.section	.nv.shared.reserved.0,"aw",@nobits
	.weak		__nv_reservedSMEM_offset_0_alias
	.size		__nv_reservedSMEM_offset_0_alias, 0, 64
	.other		__nv_reservedSMEM_offset_0_alias,@"STO_CUDA_RESERVED_SHARED STV_DEFAULT"
__nv_reservedSMEM_offset_0_alias:
	.zero		0
	.zero		64


//--------------------- .nv.constant0._Z12permutationsPeS_ --------------------------
	.section	.nv.constant0._Z12permutationsPeS_,"a",@progbits
	.sectionflags	@""
	.align	4
.nv.constant0._Z12permutationsPeS_:
	.zero		912


//--------------------- .nv.constant0._Z15addPermutationsPeS_Pi --------------------------
	.section	.nv.constant0._Z15addPermutationsPeS_Pi,"a",@progbits
	.sectionflags	@""
	.align	4
.nv.constant0._Z15addPermutationsPeS_Pi:
	.zero		920


//--------------------- SYMBOLS --------------------------

	.type		.nv.reservedSmem.offset0,@object
	.size		.nv.reservedSmem.offset0,0x4
